	.target	sm_100a

	.elftype	@"ET_EXEC"


//--------------------- .note.nv.tkinfo           --------------------------
	.section	.note.nv.tkinfo,"",@"SHT_NOTE"
	.sectionflags	@"SHF_NOTE_NV_TKINFO"
	.tkinfo
        /*0018*/ 	.word	0x00000002
        /*0030*/ 	.string	""
        /*0030*/ 	.string	"ptxas"
        /*0030*/ 	.string	"Cuda compilation tools, release 13.0, V13.0.88"
        /*0030*/ 	.string	"Build cuda_13.0.r13.0/compiler.36424714_0"
        /*0030*/ 	.string	"-arch sm_100a -m 64 "



//--------------------- .note.nv.cuinfo           --------------------------
	.section	.note.nv.cuinfo,"",@"SHT_NOTE"
	.sectionflags	@"SHF_NOTE_NV_CUINFO"
        /*0018*/ 	.short	0x0002
        /*001a*/ 	.short	0x0064
        /*001c*/ 	.short	0x0082
	.zero		2


//--------------------- .nv.info                  --------------------------
	.section	.nv.info,"",@"SHT_CUDA_INFO"
	.align	4


	//----- nvinfo : EIATTR_REGCOUNT
	.align		4
        /*0000*/ 	.byte	0x04, 0x2f
        /*0002*/ 	.short	(.L_19 - .L_18)
	.align		4
.L_18:
        /*0004*/ 	.word	index@(_ZN7cutlass13device_kernelINS_4conv6kernel13ConvUniversalINS1_16ConvProblemShapeILNS1_8OperatorE1ELi3EEENS1_10collective14CollectiveConvINS1_47MainloopSm100TmaUmmaWarpSpecializedImplicitGemmILS5_1ELi8ELi3ELi1ELi2EN4cute5tupleIJNSA_1CILi1EEESD_SD_EEEEENSB_IJNSC_ILi64EEENSC_ILi128EEENSB_IJSG_EEEEEENS_6half_tESK_NSA_8TiledMMAINSA_8MMA_AtomIJNSA_20SM100_MMA_F16BF16_SSISK_SK_fLi64ELi128ELNSA_4UMMA5MajorE0ELSP_1ELNSO_7ScaleInE0ELSQ_0EEEEEENSA_6LayoutISE_NSB_IJNSC_ILi0EEESU_SU_EEEEENSB_IJNSA_10UnderscoreESX_SX_EEEEENS7_6detail27Sm100ImplicitGemmTileTraitsINSA_20SM90_TMA_LOAD_IM2COLENSA_14ComposedLayoutINSA_7SwizzleILi3ELi4ELi3EEENSA_18smem_ptr_flag_bitsILi16EEENST_INSB_IJNSC_ILi8EEESG_EEENSB_IJSG_SD_EEEEEEEvEENS11_INSA_13SM90_TMA_LOADENS13_IS15_S17_NST_INSB_IJSG_S18_EEENSB_IJSD_SG_EEEEEEEvEEEENS_8epilogue10collective18CollectiveEpilogueINS1L_23Sm100TmaWarpSpecializedILi4ELi2ELi16ELb1ELb0EEEJSJ_NSB_IJNST_ISG_SD_EENST_INSC_ILi32EEESD_EEEEESK_NSB_IJNSB_IJllllEEESD_SU_EEESK_S1V_NS1L_6fusion15FusionCallbacksIS1P_NS1W_17LinearCombinationISK_fSK_fLNS_15FloatRoundStyleE2EEESJ_S1T_JEEENSA_5SM1004TMEM4LOAD26SM100_TMEM_LOAD_16dp256b4xES12_NS13_INS14_ILi2ELi4ELi3EEES17_NST_INSB_IJS18_S1R_EEENSB_IJS1R_SD_EEEEEEENSA_17SM75_U32x4_LDSM_NENSA_21SM90_TMA_STORE_IM2COLES2A_NSA_17SM90_U32x4_STSM_NENSA_39AutoVectorizingCopyWithAssumedAlignmentILi128EEEEEEvvEEEEvNT_6ParamsE)
        /*0008*/ 	.word	0x0000004e


	//----- nvinfo : EIATTR_FRAME_SIZE
	.align		4
.L_19:
        /*000c*/ 	.byte	0x04, 0x11
        /*000e*/ 	.short	(.L_21 - .L_20)
	.align		4
.L_20:
        /*0010*/ 	.word	index@($__internal_2_$__cuda_sm10x_tcgen05_guardrail_trap_unallocated_columns_being_dealloced)
        /*0014*/ 	.word	0x00000008


	//----- nvinfo : EIATTR_FRAME_SIZE
	.align		4
.L_21:
        /*0018*/ 	.byte	0x04, 0x11
        /*001a*/ 	.short	(.L_23 - .L_22)
	.align		4
.L_22:
        /*001c*/ 	.word	index@($__internal_1_$__cuda_sm10x_tcgen05_guardrail_trap_phase_invalid_during_alloc)
        /*0020*/ 	.word	0x00000008


	//----- nvinfo : EIATTR_FRAME_SIZE
	.align		4
.L_23:
        /*0024*/ 	.byte	0x04, 0x11
        /*0026*/ 	.short	(.L_25 - .L_24)
	.align		4
.L_24:
        /*0028*/ 	.word	index@($__internal_0_$__cuda_sm10x_tcgen05_guardrail_trap_col_being_dealloced_not_returned_by_alloc)
        /*002c*/ 	.word	0x00000008


	//----- nvinfo : EIATTR_FRAME_SIZE
	.align		4
.L_25:
        /*0030*/ 	.byte	0x04, 0x11
        /*0032*/ 	.short	(.L_27 - .L_26)
	.align		4
.L_26:
        /*0034*/ 	.word	index@(_ZN7cutlass13device_kernelINS_4conv6kernel13ConvUniversalINS1_16ConvProblemShapeILNS1_8OperatorE1ELi3EEENS1_10collective14CollectiveConvINS1_47MainloopSm100TmaUmmaWarpSpecializedImplicitGemmILS5_1ELi8ELi3ELi1ELi2EN4cute5tupleIJNSA_1CILi1EEESD_SD_EEEEENSB_IJNSC_ILi64EEENSC_ILi128EEENSB_IJSG_EEEEEENS_6half_tESK_NSA_8TiledMMAINSA_8MMA_AtomIJNSA_20SM100_MMA_F16BF16_SSISK_SK_fLi64ELi128ELNSA_4UMMA5MajorE0ELSP_1ELNSO_7ScaleInE0ELSQ_0EEEEEENSA_6LayoutISE_NSB_IJNSC_ILi0EEESU_SU_EEEEENSB_IJNSA_10UnderscoreESX_SX_EEEEENS7_6detail27Sm100ImplicitGemmTileTraitsINSA_20SM90_TMA_LOAD_IM2COLENSA_14ComposedLayoutINSA_7SwizzleILi3ELi4ELi3EEENSA_18smem_ptr_flag_bitsILi16EEENST_INSB_IJNSC_ILi8EEESG_EEENSB_IJSG_SD_EEEEEEEvEENS11_INSA_13SM90_TMA_LOADENS13_IS15_S17_NST_INSB_IJSG_S18_EEENSB_IJSD_SG_EEEEEEEvEEEENS_8epilogue10collective18CollectiveEpilogueINS1L_23Sm100TmaWarpSpecializedILi4ELi2ELi16ELb1ELb0EEEJSJ_NSB_IJNST_ISG_SD_EENST_INSC_ILi32EEESD_EEEEESK_NSB_IJNSB_IJllllEEESD_SU_EEESK_S1V_NS1L_6fusion15FusionCallbacksIS1P_NS1W_17LinearCombinationISK_fSK_fLNS_15FloatRoundStyleE2EEESJ_S1T_JEEENSA_5SM1004TMEM4LOAD26SM100_TMEM_LOAD_16dp256b4xES12_NS13_INS14_ILi2ELi4ELi3EEES17_NST_INSB_IJS18_S1R_EEENSB_IJS1R_SD_EEEEEEENSA_17SM75_U32x4_LDSM_NENSA_21SM90_TMA_STORE_IM2COLES2A_NSA_17SM90_U32x4_STSM_NENSA_39AutoVectorizingCopyWithAssumedAlignmentILi128EEEEEEvvEEEEvNT_6ParamsE)
        /*0038*/ 	.word	0x00000008


	//----- nvinfo : EIATTR_MIN_STACK_SIZE
	.align		4
.L_27:
        /*003c*/ 	.byte	0x04, 0x12
        /*003e*/ 	.short	(.L_29 - .L_28)
	.align		4
.L_28:
        /*0040*/ 	.word	index@(_ZN7cutlass13device_kernelINS_4conv6kernel13ConvUniversalINS1_16ConvProblemShapeILNS1_8OperatorE1ELi3EEENS1_10collective14CollectiveConvINS1_47MainloopSm100TmaUmmaWarpSpecializedImplicitGemmILS5_1ELi8ELi3ELi1ELi2EN4cute5tupleIJNSA_1CILi1EEESD_SD_EEEEENSB_IJNSC_ILi64EEENSC_ILi128EEENSB_IJSG_EEEEEENS_6half_tESK_NSA_8TiledMMAINSA_8MMA_AtomIJNSA_20SM100_MMA_F16BF16_SSISK_SK_fLi64ELi128ELNSA_4UMMA5MajorE0ELSP_1ELNSO_7ScaleInE0ELSQ_0EEEEEENSA_6LayoutISE_NSB_IJNSC_ILi0EEESU_SU_EEEEENSB_IJNSA_10UnderscoreESX_SX_EEEEENS7_6detail27Sm100ImplicitGemmTileTraitsINSA_20SM90_TMA_LOAD_IM2COLENSA_14ComposedLayoutINSA_7SwizzleILi3ELi4ELi3EEENSA_18smem_ptr_flag_bitsILi16EEENST_INSB_IJNSC_ILi8EEESG_EEENSB_IJSG_SD_EEEEEEEvEENS11_INSA_13SM90_TMA_LOADENS13_IS15_S17_NST_INSB_IJSG_S18_EEENSB_IJSD_SG_EEEEEEEvEEEENS_8epilogue10collective18CollectiveEpilogueINS1L_23Sm100TmaWarpSpecializedILi4ELi2ELi16ELb1ELb0EEEJSJ_NSB_IJNST_ISG_SD_EENST_INSC_ILi32EEESD_EEEEESK_NSB_IJNSB_IJllllEEESD_SU_EEESK_S1V_NS1L_6fusion15FusionCallbacksIS1P_NS1W_17LinearCombinationISK_fSK_fLNS_15FloatRoundStyleE2EEESJ_S1T_JEEENSA_5SM1004TMEM4LOAD26SM100_TMEM_LOAD_16dp256b4xES12_NS13_INS14_ILi2ELi4ELi3EEES17_NST_INSB_IJS18_S1R_EEENSB_IJS1R_SD_EEEEEEENSA_17SM75_U32x4_LDSM_NENSA_21SM90_TMA_STORE_IM2COLES2A_NSA_17SM90_U32x4_STSM_NENSA_39AutoVectorizingCopyWithAssumedAlignmentILi128EEEEEEvvEEEEvNT_6ParamsE)
        /*0044*/ 	.word	0x00000008
.L_29:


//--------------------- .nv.compat                --------------------------
	.section	.nv.compat,"",@"SHT_CUDA_COMPAT_INFO"
	.align	4
        /*0000*/ 	.byte	0x02, 0x09, 0x01, 0x00, 0x02, 0x02, 0x02, 0x00, 0x02, 0x05, 0x05, 0x00, 0x03, 0x07, 0x01, 0x01
        /*0010*/ 	.byte	0x02, 0x03, 0x01, 0x00, 0x02, 0x06, 0x01, 0x00, 0x04, 0x0b, 0x08, 0x00, 0x09, 0x00, 0x00, 0x00
        /*0020*/ 	.byte	0x00, 0x00, 0x00, 0x00


//--------------------- .nv.info._ZN7cutlass13device_kernelINS_4conv6kernel13ConvUniversalINS1_16ConvProblemShapeILNS1_8OperatorE1ELi3EEENS1_10collective14CollectiveConvINS1_47MainloopSm100TmaUmmaWarpSpecializedImplicitGemmILS5_1ELi8ELi3ELi1ELi2EN4cute5tupleIJNSA_1CILi1EEESD_SD_EEEEENSB_IJNSC_ILi64EEENSC_ILi128EEENSB_IJSG_EEEEEENS_6half_tESK_NSA_8TiledMMAINSA_8MMA_AtomIJNSA_20SM100_MMA_F16BF16_SSISK_SK_fLi64ELi128ELNSA_4UMMA5MajorE0ELSP_1ELNSO_7ScaleInE0ELSQ_0EEEEEENSA_6LayoutISE_NSB_IJNSC_ILi0EEESU_SU_EEEEENSB_IJNSA_10UnderscoreESX_SX_EEEEENS7_6detail27Sm100ImplicitGemmTileTraitsINSA_20SM90_TMA_LOAD_IM2COLENSA_14ComposedLayoutINSA_7SwizzleILi3ELi4ELi3EEENSA_18smem_ptr_flag_bitsILi16EEENST_INSB_IJNSC_ILi8EEESG_EEENSB_IJSG_SD_EEEEEEEvEENS11_INSA_13SM90_TMA_LOADENS13_IS15_S17_NST_INSB_IJSG_S18_EEENSB_IJSD_SG_EEEEEEEvEEEENS_8epilogue10collective18CollectiveEpilogueINS1L_23Sm100TmaWarpSpecializedILi4ELi2ELi16ELb1ELb0EEEJSJ_NSB_IJNST_ISG_SD_EENST_INSC_ILi32EEESD_EEEEESK_NSB_IJNSB_IJllllEEESD_SU_EEESK_S1V_NS1L_6fusion15FusionCallbacksIS1P_NS1W_17LinearCombinationISK_fSK_fLNS_15FloatRoundStyleE2EEESJ_S1T_JEEENSA_5SM1004TMEM4LOAD26SM100_TMEM_LOAD_16dp256b4xES12_NS13_INS14_ILi2ELi4ELi3EEES17_NST_INSB_IJS18_S1R_EEENSB_IJS1R_SD_EEEEEEENSA_17SM75_U32x4_LDSM_NENSA_21SM90_TMA_STORE_IM2COLES2A_NSA_17SM90_U32x4_STSM_NENSA_39AutoVectorizingCopyWithAssumedAlignmentILi128EEEEEEvvEEEEvNT_6ParamsE --------------------------
	.section	.nv.info._ZN7cutlass13device_kernelINS_4conv6kernel13ConvUniversalINS1_16ConvProblemShapeILNS1_8OperatorE1ELi3EEENS1_10collective14CollectiveConvINS1_47MainloopSm100TmaUmmaWarpSpecializedImplicitGemmILS5_1ELi8ELi3ELi1ELi2EN4cute5tupleIJNSA_1CILi1EEESD_SD_EEEEENSB_IJNSC_ILi64EEENSC_ILi128EEENSB_IJSG_EEEEEENS_6half_tESK_NSA_8TiledMMAINSA_8MMA_AtomIJNSA_20SM100_MMA_F16BF16_SSISK_SK_fLi64ELi128ELNSA_4UMMA5MajorE0ELSP_1ELNSO_7ScaleInE0ELSQ_0EEEEEENSA_6LayoutISE_NSB_IJNSC_ILi0EEESU_SU_EEEEENSB_IJNSA_10UnderscoreESX_SX_EEEEENS7_6detail27Sm100ImplicitGemmTileTraitsINSA_20SM90_TMA_LOAD_IM2COLENSA_14ComposedLayoutINSA_7SwizzleILi3ELi4ELi3EEENSA_18smem_ptr_flag_bitsILi16EEENST_INSB_IJNSC_ILi8EEESG_EEENSB_IJSG_SD_EEEEEEEvEENS11_INSA_13SM90_TMA_LOADENS13_IS15_S17_NST_INSB_IJSG_S18_EEENSB_IJSD_SG_EEEEEEEvEEEENS_8epilogue10collective18CollectiveEpilogueINS1L_23Sm100TmaWarpSpecializedILi4ELi2ELi16ELb1ELb0EEEJSJ_NSB_IJNST_ISG_SD_EENST_INSC_ILi32EEESD_EEEEESK_NSB_IJNSB_IJllllEEESD_SU_EEESK_S1V_NS1L_6fusion15FusionCallbacksIS1P_NS1W_17LinearCombinationISK_fSK_fLNS_15FloatRoundStyleE2EEESJ_S1T_JEEENSA_5SM1004TMEM4LOAD26SM100_TMEM_LOAD_16dp256b4xES12_NS13_INS14_ILi2ELi4ELi3EEES17_NST_INSB_IJS18_S1R_EEENSB_IJS1R_SD_EEEEEEENSA_17SM75_U32x4_LDSM_NENSA_21SM90_TMA_STORE_IM2COLES2A_NSA_17SM90_U32x4_STSM_NENSA_39AutoVectorizingCopyWithAssumedAlignmentILi128EEEEEEvvEEEEvNT_6ParamsE,"",@"SHT_CUDA_INFO"
	.sectionflags	@""
	.align	4


	//----- nvinfo : EIATTR_CUDA_API_VERSION
	.align		4
        /*0000*/ 	.byte	0x04, 0x37
        /*0002*/ 	.short	(.L_31 - .L_30)
.L_30:
        /*0004*/ 	.word	0x00000082


	//----- nvinfo : EIATTR_KPARAM_INFO
	.align		4
.L_31:
        /*0008*/ 	.byte	0x04, 0x17
        /*000a*/ 	.short	(.L_33 - .L_32)
.L_32:
        /*000c*/ 	.word	0x00000000
        /*0010*/ 	.short	0x0000
        /*0012*/ 	.short	0x0000
        /*0014*/ 	.byte	0x00, 0xf0, 0x01, 0x24


	//----- nvinfo : EIATTR_AT_ENTRY_FRAGMENTS
	.align		4
.L_33:
        /*0018*/ 	.byte	0x04, 0x4f
        /*001a*/ 	.short	(.L_35 - .L_34)


	//   ....[0]....
.L_34:
        /*001c*/ 	.word	0x00000006


	//----- nvinfo : EIATTR_RESERVED_SMEM_USED
	.align		4
.L_35:
        /*0020*/ 	.byte	0x01, 0x41
	.zero		2


	//----- nvinfo : EIATTR_SPARSE_MMA_MASK
	.align		4
        /*0024*/ 	.byte	0x03, 0x50
        /*0026*/ 	.short	0x0000


	//----- nvinfo : EIATTR_TCGEN05_1CTA_USED
	.align		4
        /*0028*/ 	.byte	0x01, 0x51
	.zero		2


	//----- nvinfo : EIATTR_MAXREG_COUNT
	.align		4
        /*002c*/ 	.byte	0x03, 0x1b
        /*002e*/ 	.short	0x00ff


	//----- nvinfo : EIATTR_NUM_BARRIERS
	.align		4
        /*0030*/ 	.byte	0x02, 0x4c
        /*0032*/ 	.byte	0x07
	.zero		1


	//----- nvinfo : EIATTR_EXTERNS
	.align		4
        /*0034*/ 	.byte	0x04, 0x0f
        /*0036*/ 	.short	(.L_37 - .L_36)


	//   ....[0]....
	.align		4
.L_36:
        /*0038*/ 	.word	index@(__assertfail)


	//----- nvinfo : EIATTR_MERCURY_ISA_VERSION
	.align		4
.L_37:
        /*003c*/ 	.byte	0x03, 0x5f
        /*003e*/ 	.short	0x0101


	//----- nvinfo : EIATTR_INT_WARP_WIDE_INSTR_OFFSETS
	.align		4
        /*0040*/ 	.byte	0x04, 0x31
        /*0042*/ 	.short	(.L_39 - .L_38)


	//   ....[0]....
.L_38:
        /*0044*/ 	.word	0x00003fe0


	//   ....[1]....
        /*0048*/ 	.word	0x00004000


	//   ....[2]....
        /*004c*/ 	.word	0x00004030


	//   ....[3]....
        /*0050*/ 	.word	0x00004dc0


	//   ....[4]....
        /*0054*/ 	.word	0x00004e30


	//   ....[5]....
        /*0058*/ 	.word	0x00004f40


	//   ....[6]....
        /*005c*/ 	.word	0x00004fc0


	//   ....[7]....
        /*0060*/ 	.word	0x000050c0


	//   ....[8]....
        /*0064*/ 	.word	0x00005160


	//   ....[9]....
        /*0068*/ 	.word	0x00005250


	//   ....[10]....
        /*006c*/ 	.word	0x00005350


	//----- nvinfo : EIATTR_COOP_GROUP_MASK_REGIDS
	.align		4
.L_39:
        /*0070*/ 	.byte	0x04, 0x29
        /*0072*/ 	.short	(.L_41 - .L_40)


	//   ....[0]....
.L_40:
        /*0074*/ 	.word	0xffffffff


	//   ....[1]....
        /*0078*/ 	.word	0xffffffff


	//   ....[2]....
        /*007c*/ 	.word	0xffffffff


	//   ....[3]....
        /*0080*/ 	.word	0xffffffff


	//   ....[4]....
        /*0084*/ 	.word	0xffffffff


	//   ....[5]....
        /*0088*/ 	.word	0xffffffff


	//   ....[6]....
        /*008c*/ 	.word	0xffffffff


	//   ....[7]....
        /*0090*/ 	.word	0xffffffff


	//   ....[8]....
        /*0094*/ 	.word	0xffffffff


	//   ....[9]....
        /*0098*/ 	.word	0xffffffff


	//   ....[10]....
        /*009c*/ 	.word	0xffffffff


	//   ....[11]....
        /*00a0*/ 	.word	0xffffffff


	//----- nvinfo : EIATTR_COOP_GROUP_INSTR_OFFSETS
	.align		4
.L_41:
        /*00a4*/ 	.byte	0x04, 0x28
        /*00a6*/ 	.short	(.L_43 - .L_42)


	//   ....[0]....
.L_42:
        /*00a8*/ 	.word	0x00000090


	//   ....[1]....
        /*00ac*/ 	.word	0x00000500


	//   ....[2]....
        /*00b0*/ 	.word	0x000006f0


	//   ....[3]....
        /*00b4*/ 	.word	0x00000890


	//   ....[4]....
        /*00b8*/ 	.word	0x00000990


	//   ....[5]....
        /*00bc*/ 	.word	0x00000ae0


	//   ....[6]....
        /*00c0*/ 	.word	0x00002440


	//   ....[7]....
        /*00c4*/ 	.word	0x00003320


	//   ....[8]....
        /*00c8*/ 	.word	0x00003530


	//   ....[9]....
        /*00cc*/ 	.word	0x00003560


	//   ....[10]....
        /*00d0*/ 	.word	0x00003ec0


	//   ....[11]....
        /*00d4*/ 	.word	0x00004100


	//----- nvinfo : EIATTR_VRC_CTA_INIT_COUNT
	.align		4
.L_43:
        /*00d8*/ 	.byte	0x02, 0x4a
        /*00da*/ 	.byte	0x80
	.zero		1


	//----- nvinfo : EIATTR_SYSCALL_OFFSETS
	.align		4
        /*00dc*/ 	.byte	0x04, 0x46
        /*00de*/ 	.short	(.L_45 - .L_44)


	//   ....[0]....
.L_44:
        /*00e0*/ 	.word	0x00005f90


	//   ....[1]....
        /*00e4*/ 	.word	0x00006080


	//   ....[2]....
        /*00e8*/ 	.word	0x000069e0


	//   ....[3]....
        /*00ec*/ 	.word	0x000072c0


	//   ....[4]....
        /*00f0*/ 	.word	0x00007b70


	//   ....[5]....
        /*00f4*/ 	.word	0x00008410


	//----- nvinfo : EIATTR_MBARRIER_INSTR_OFFSETS
	.align		4
.L_45:
        /*00f8*/ 	.byte	0x04, 0x39
        /*00fa*/ 	.short	(.L_47 - .L_46)


	//   ....[0]....
.L_46:
        /*00fc*/ 	.word	0x000005e0
        /*0100*/ 	.word	0x000000ff
        /*0104*/ 	.word	0x00000000
        /*0108*/ 	.short	0x0100
        /*010a*/ 	.byte	0x04
	.zero		1


	//   ....[1]....
        /*010c*/ 	.word	0x000005f0
        /*0110*/ 	.word	0x000000ff
        /*0114*/ 	.word	0x00000040
        /*0118*/ 	.short	0x0100
        /*011a*/ 	.byte	0x04
	.zero		1


	//   ....[2]....
        /*011c*/ 	.word	0x00000600
        /*0120*/ 	.word	0x000000ff
        /*0124*/ 	.word	0x00000008
        /*0128*/ 	.short	0x0100
        /*012a*/ 	.byte	0x04
	.zero		1


	//   ....[3]....
        /*012c*/ 	.word	0x00000610
        /*0130*/ 	.word	0x000000ff
        /*0134*/ 	.word	0x00000048
        /*0138*/ 	.short	0x0100
        /*013a*/ 	.byte	0x04
	.zero		1


	//   ....[4]....
        /*013c*/ 	.word	0x00000620
        /*0140*/ 	.word	0x000000ff
        /*0144*/ 	.word	0x00000010
        /*0148*/ 	.short	0x0100
        /*014a*/ 	.byte	0x04
	.zero		1


	//   ....[5]....
        /*014c*/ 	.word	0x00000630
        /*0150*/ 	.word	0x000000ff
        /*0154*/ 	.word	0x00000050
        /*0158*/ 	.short	0x0100
        /*015a*/ 	.byte	0x04
	.zero		1


	//   ....[6]....
        /*015c*/ 	.word	0x00000640
        /*0160*/ 	.word	0x000000ff
        /*0164*/ 	.word	0x00000018
        /*0168*/ 	.short	0x0100
        /*016a*/ 	.byte	0x04
	.zero		1


	//   ....[7]....
        /*016c*/ 	.word	0x00000650
        /*0170*/ 	.word	0x000000ff
        /*0174*/ 	.word	0x00000058
        /*0178*/ 	.short	0x0100
        /*017a*/ 	.byte	0x04
	.zero		1


	//   ....[8]....
        /*017c*/ 	.word	0x00000660
        /*0180*/ 	.word	0x000000ff
        /*0184*/ 	.word	0x00000020
        /*0188*/ 	.short	0x0100
        /*018a*/ 	.byte	0x04
	.zero		1


	//   ....[9]....
        /*018c*/ 	.word	0x00000670
        /*0190*/ 	.word	0x000000ff
        /*0194*/ 	.word	0x00000060
        /*0198*/ 	.short	0x0100
        /*019a*/ 	.byte	0x04
	.zero		1


	//   ....[10]....
        /*019c*/ 	.word	0x00000680
        /*01a0*/ 	.word	0x000000ff
        /*01a4*/ 	.word	0x00000028
        /*01a8*/ 	.short	0x0100
        /*01aa*/ 	.byte	0x04
	.zero		1


	//   ....[11]....
        /*01ac*/ 	.word	0x00000690
        /*01b0*/ 	.word	0x000000ff
        /*01b4*/ 	.word	0x00000068
        /*01b8*/ 	.short	0x0100
        /*01ba*/ 	.byte	0x04
	.zero		1


	//   ....[12]....
        /*01bc*/ 	.word	0x000006a0
        /*01c0*/ 	.word	0x000000ff
        /*01c4*/ 	.word	0x00000030
        /*01c8*/ 	.short	0x0100
        /*01ca*/ 	.byte	0x04
	.zero		1


	//   ....[13]....
        /*01cc*/ 	.word	0x000006b0
        /*01d0*/ 	.word	0x000000ff
        /*01d4*/ 	.word	0x00000070
        /*01d8*/ 	.short	0x0100
        /*01da*/ 	.byte	0x04
	.zero		1


	//   ....[14]....
        /*01dc*/ 	.word	0x000006c0
        /*01e0*/ 	.word	0x000000ff
        /*01e4*/ 	.word	0x00000038
        /*01e8*/ 	.short	0x0100
        /*01ea*/ 	.byte	0x04
	.zero		1


	//   ....[15]....
        /*01ec*/ 	.word	0x000006d0
        /*01f0*/ 	.word	0x000000ff
        /*01f4*/ 	.word	0x00000078
        /*01f8*/ 	.short	0x0100
        /*01fa*/ 	.byte	0x04
	.zero		1


	//   ....[16]....
        /*01fc*/ 	.word	0x00000800
        /*0200*/ 	.word	0x000000ff
        /*0204*/ 	.word	0x00000080
        /*0208*/ 	.short	0x0100
        /*020a*/ 	.byte	0x04
	.zero		1


	//   ....[17]....
        /*020c*/ 	.word	0x00000810
        /*0210*/ 	.word	0x000000ff
        /*0214*/ 	.word	0x000000a0
        /*0218*/ 	.short	0x0100
        /*021a*/ 	.byte	0x04
	.zero		1


	//   ....[18]....
        /*021c*/ 	.word	0x00000820
        /*0220*/ 	.word	0x000000ff
        /*0224*/ 	.word	0x00000088
        /*0228*/ 	.short	0x0100
        /*022a*/ 	.byte	0x04
	.zero		1


	//   ....[19]....
        /*022c*/ 	.word	0x00000830
        /*0230*/ 	.word	0x000000ff
        /*0234*/ 	.word	0x000000a8
        /*0238*/ 	.short	0x0100
        /*023a*/ 	.byte	0x04
	.zero		1


	//   ....[20]....
        /*023c*/ 	.word	0x00000840
        /*0240*/ 	.word	0x000000ff
        /*0244*/ 	.word	0x00000090
        /*0248*/ 	.short	0x0100
        /*024a*/ 	.byte	0x04
	.zero		1


	//   ....[21]....
        /*024c*/ 	.word	0x00000850
        /*0250*/ 	.word	0x000000ff
        /*0254*/ 	.word	0x000000b0
        /*0258*/ 	.short	0x0100
        /*025a*/ 	.byte	0x04
	.zero		1


	//   ....[22]....
        /*025c*/ 	.word	0x00000860
        /*0260*/ 	.word	0x000000ff
        /*0264*/ 	.word	0x00000098
        /*0268*/ 	.short	0x0100
        /*026a*/ 	.byte	0x04
	.zero		1


	//   ....[23]....
        /*026c*/ 	.word	0x00000870
        /*0270*/ 	.word	0x000000ff
        /*0274*/ 	.word	0x000000b8
        /*0278*/ 	.short	0x0100
        /*027a*/ 	.byte	0x04
	.zero		1


	//   ....[24]....
        /*027c*/ 	.word	0x00000960
        /*0280*/ 	.word	0x000000ff
        /*0284*/ 	.word	0x000000c0
        /*0288*/ 	.short	0x0100
        /*028a*/ 	.byte	0x06
	.zero		1


	//   ....[25]....
        /*028c*/ 	.word	0x00000970
        /*0290*/ 	.word	0x000000ff
        /*0294*/ 	.word	0x000000c8
        /*0298*/ 	.short	0x0100
        /*029a*/ 	.byte	0x06
	.zero		1


	//   ....[26]....
        /*029c*/ 	.word	0x00000ab0
        /*02a0*/ 	.word	0x000000ff
        /*02a4*/ 	.word	0x000000d0
        /*02a8*/ 	.short	0x0100
        /*02aa*/ 	.byte	0x06
	.zero		1


	//   ....[27]....
        /*02ac*/ 	.word	0x00000ac0
        /*02b0*/ 	.word	0x000000ff
        /*02b4*/ 	.word	0x000000d8
        /*02b8*/ 	.short	0x0100
        /*02ba*/ 	.byte	0x06
	.zero		1


	//   ....[28]....
        /*02bc*/ 	.word	0x00000c10
        /*02c0*/ 	.word	0x000000ff
        /*02c4*/ 	.word	0x000000e0
        /*02c8*/ 	.short	0x0100
        /*02ca*/ 	.byte	0x04
	.zero		1


	//   ....[29]....
        /*02cc*/ 	.word	0x00000c20
        /*02d0*/ 	.word	0x000000ff
        /*02d4*/ 	.word	0x000000f0
        /*02d8*/ 	.short	0x0100
        /*02da*/ 	.byte	0x04
	.zero		1


	//   ....[30]....
        /*02dc*/ 	.word	0x00000c30
        /*02e0*/ 	.word	0x000000ff
        /*02e4*/ 	.word	0x000000e8
        /*02e8*/ 	.short	0x0100
        /*02ea*/ 	.byte	0x04
	.zero		1


	//   ....[31]....
        /*02ec*/ 	.word	0x00000c40
        /*02f0*/ 	.word	0x000000ff
        /*02f4*/ 	.word	0x000000f8
        /*02f8*/ 	.short	0x0100
        /*02fa*/ 	.byte	0x04
	.zero		1


	//   ....[32]....
        /*02fc*/ 	.word	0x000015c0
        /*0300*/ 	.word	0x000000ff
        /*0304*/ 	.word	0x00000040
        /*0308*/ 	.short	0x010a
        /*030a*/ 	.byte	0x04
	.zero		1


	//   ....[33]....
        /*030c*/ 	.word	0x000018e0
        /*0310*/ 	.word	0x000000ff
        /*0314*/ 	.word	0x00000040
        /*0318*/ 	.short	0x010a
        /*031a*/ 	.byte	0x11
	.zero		1


	//   ....[34]....
        /*031c*/ 	.word	0x00001a50
        /*0320*/ 	.word	0x000000ff
        /*0324*/ 	.word	0x00000040
        /*0328*/ 	.short	0x010a
        /*032a*/ 	.byte	0x08
	.zero		1


	//   ....[35]....
        /*032c*/ 	.word	0x00001ce0
        /*0330*/ 	.word	0x000000ff
        /*0334*/ 	.word	0x000000c8
        /*0338*/ 	.short	0x0101
        /*033a*/ 	.byte	0x29
	.zero		1


	//   ....[36]....
        /*033c*/ 	.word	0x00001d10
        /*0340*/ 	.word	0x000000ff
        /*0344*/ 	.word	0x00000040
        /*0348*/ 	.short	0x010a
        /*034a*/ 	.byte	0x04
	.zero		1


	//   ....[37]....
        /*034c*/ 	.word	0x00002000
        /*0350*/ 	.word	0x000000ff
        /*0354*/ 	.word	0x00000040
        /*0358*/ 	.short	0x010a
        /*035a*/ 	.byte	0x09
	.zero		1


	//   ....[38]....
        /*035c*/ 	.word	0x00002170
        /*0360*/ 	.word	0x000000ff
        /*0364*/ 	.word	0x00000040
        /*0368*/ 	.short	0x010a
        /*036a*/ 	.byte	0x08
	.zero		1


	//   ....[39]....
        /*036c*/ 	.word	0x00002450
        /*0370*/ 	.word	0x000000ff
        /*0374*/ 	.word	0x000000d0
        /*0378*/ 	.short	0x010a
        /*037a*/ 	.byte	0x29
	.zero		1


	//   ....[40]....
        /*037c*/ 	.word	0x00002510
        /*0380*/ 	.word	0x000000ff
        /*0384*/ 	.word	0x00000000
        /*0388*/ 	.short	0x0101
        /*038a*/ 	.byte	0x04
	.zero		1


	//   ....[41]....
        /*038c*/ 	.word	0x00002b10
        /*0390*/ 	.word	0x000000ff
        /*0394*/ 	.word	0x00000000
        /*0398*/ 	.short	0x010a
        /*039a*/ 	.byte	0x04
	.zero		1


	//   ....[42]....
        /*039c*/ 	.word	0x00002bb0
        /*03a0*/ 	.word	0x000000ff
        /*03a4*/ 	.word	0x00000000
        /*03a8*/ 	.short	0x010a
        /*03aa*/ 	.byte	0x05
	.zero		1


	//   ....[43]....
        /*03ac*/ 	.word	0x00002c50
        /*03b0*/ 	.word	0x000000ff
        /*03b4*/ 	.word	0x00000000
        /*03b8*/ 	.short	0x010a
        /*03ba*/ 	.byte	0x05
	.zero		1


	//   ....[44]....
        /*03bc*/ 	.word	0x00002cf0
        /*03c0*/ 	.word	0x000000ff
        /*03c4*/ 	.word	0x00000000
        /*03c8*/ 	.short	0x010a
        /*03ca*/ 	.byte	0x05
	.zero		1


	//   ....[45]....
        /*03cc*/ 	.word	0x00002d90
        /*03d0*/ 	.word	0x000000ff
        /*03d4*/ 	.word	0x00000000
        /*03d8*/ 	.short	0x010a
        /*03da*/ 	.byte	0x05
	.zero		1


	//   ....[46]....
        /*03dc*/ 	.word	0x00002e30
        /*03e0*/ 	.word	0x000000ff
        /*03e4*/ 	.word	0x00000000
        /*03e8*/ 	.short	0x010a
        /*03ea*/ 	.byte	0x05
	.zero		1


	//   ....[47]....
        /*03ec*/ 	.word	0x00002ed0
        /*03f0*/ 	.word	0x000000ff
        /*03f4*/ 	.word	0x00000000
        /*03f8*/ 	.short	0x010a
        /*03fa*/ 	.byte	0x05
	.zero		1


	//   ....[48]....
        /*03fc*/ 	.word	0x00002f80
        /*0400*/ 	.word	0x00000000
        /*0404*/ 	.word	0x00000000
        /*0408*/ 	.short	0x010a
        /*040a*/ 	.byte	0xff
	.zero		1


	//   ....[49]....
        /*040c*/ 	.word	0x000030d0
        /*0410*/ 	.word	0x000000ff
        /*0414*/ 	.word	0x000000d8
        /*0418*/ 	.short	0x010a
        /*041a*/ 	.byte	0x04
	.zero		1


	//   ....[50]....
        /*041c*/ 	.word	0x00003170
        /*0420*/ 	.word	0x000000ff
        /*0424*/ 	.word	0x000000d0
        /*0428*/ 	.short	0x010a
        /*042a*/ 	.byte	0x04
	.zero		1


	//   ....[51]....
        /*042c*/ 	.word	0x00003210
        /*0430*/ 	.word	0x000000ff
        /*0434*/ 	.word	0x00000000
        /*0438*/ 	.short	0x0101
        /*043a*/ 	.byte	0x05
	.zero		1


	//   ....[52]....
        /*043c*/ 	.word	0x00003250
        /*0440*/ 	.word	0x000000ff
        /*0444*/ 	.word	0x000000d8
        /*0448*/ 	.short	0x0106
        /*044a*/ 	.byte	0x04
	.zero		1


	//   ....[53]....
        /*044c*/ 	.word	0x00003290
        /*0450*/ 	.word	0x00000000
        /*0454*/ 	.word	0x000000d8
        /*0458*/ 	.short	0x010a
        /*045a*/ 	.byte	0xff
	.zero		1


	//   ....[54]....
        /*045c*/ 	.word	0x00003800
        /*0460*/ 	.word	0x000000ff
        /*0464*/ 	.word	0x000000d0
        /*0468*/ 	.short	0x010a
        /*046a*/ 	.byte	0x14
	.zero		1


	//   ....[55]....
        /*046c*/ 	.word	0x000038b0
        /*0470*/ 	.word	0x000000ff
        /*0474*/ 	.word	0x00000000
        /*0478*/ 	.short	0x0101
        /*047a*/ 	.byte	0x19
	.zero		1


	//   ....[56]....
        /*047c*/ 	.word	0x000038c0
        /*0480*/ 	.word	0x000000ff
        /*0484*/ 	.word	0x000000f0
        /*0488*/ 	.short	0x010a
        /*048a*/ 	.byte	0x18
	.zero		1


	//   ....[57]....
        /*048c*/ 	.word	0x00003970
        /*0490*/ 	.word	0x000000ff
        /*0494*/ 	.word	0x00000000
        /*0498*/ 	.short	0x010a
        /*049a*/ 	.byte	0x04
	.zero		1


	//   ....[58]....
        /*049c*/ 	.word	0x000039c0
        /*04a0*/ 	.word	0x000000ff
        /*04a4*/ 	.word	0x00000000
        /*04a8*/ 	.short	0x010a
        /*04aa*/ 	.byte	0x12
	.zero		1


	//   ....[59]....
        /*04ac*/ 	.word	0x00003b10
        /*04b0*/ 	.word	0x000000ff
        /*04b4*/ 	.word	0x00000000
        /*04b8*/ 	.short	0x010a
        /*04ba*/ 	.byte	0x05
	.zero		1


	//   ....[60]....
        /*04bc*/ 	.word	0x00003e10
        /*04c0*/ 	.word	0x000000ff
        /*04c4*/ 	.word	0x00000000
        /*04c8*/ 	.short	0x010a
        /*04ca*/ 	.byte	0x04
	.zero		1


	//   ....[61]....
        /*04cc*/ 	.word	0x00003ea0
        /*04d0*/ 	.word	0x000000ff
        /*04d4*/ 	.word	0x00000000
        /*04d8*/ 	.short	0x010a
        /*04da*/ 	.byte	0x04
	.zero		1


	//   ....[62]....
        /*04dc*/ 	.word	0x00004470
        /*04e0*/ 	.word	0x000000ff
        /*04e4*/ 	.word	0x000000d0
        /*04e8*/ 	.short	0x010a
        /*04ea*/ 	.byte	0x14
	.zero		1


	//   ....[63]....
        /*04ec*/ 	.word	0x00004510
        /*04f0*/ 	.word	0x000000ff
        /*04f4*/ 	.word	0x00000000
        /*04f8*/ 	.short	0x0101
        /*04fa*/ 	.byte	0x2f
	.zero		1


	//   ....[64]....
        /*04fc*/ 	.word	0x00004a60
        /*0500*/ 	.word	0x000000ff
        /*0504*/ 	.word	0x000000c8
        /*0508*/ 	.short	0x010a
        /*050a*/ 	.byte	0x14
	.zero		1


	//   ....[65]....
        /*050c*/ 	.word	0x00004c00
        /*0510*/ 	.word	0x000000ff
        /*0514*/ 	.word	0x000000a0
        /*0518*/ 	.short	0x010a
        /*051a*/ 	.byte	0x14
	.zero		1


	//   ....[66]....
        /*051c*/ 	.word	0x00004ed0
        /*0520*/ 	.word	0x000000ff
        /*0524*/ 	.word	0x00000080
        /*0528*/ 	.short	0x010b
        /*052a*/ 	.byte	0x14
	.zero		1


	//   ....[67]....
        /*052c*/ 	.word	0x00004ee0
        /*0530*/ 	.word	0x000000ff
        /*0534*/ 	.word	0x00000000
        /*0538*/ 	.short	0x0101
        /*053a*/ 	.byte	0x35
	.zero		1


	//   ....[68]....
        /*053c*/ 	.word	0x00004f00
        /*0540*/ 	.word	0x000000ff
        /*0544*/ 	.word	0x000000a8
        /*0548*/ 	.short	0x010a
        /*054a*/ 	.byte	0x14
	.zero		1


	//   ....[69]....
        /*054c*/ 	.word	0x00005050
        /*0550*/ 	.word	0x000000ff
        /*0554*/ 	.word	0x00000088
        /*0558*/ 	.short	0x010b
        /*055a*/ 	.byte	0x14
	.zero		1


	//   ....[70]....
        /*055c*/ 	.word	0x00005060
        /*0560*/ 	.word	0x000000ff
        /*0564*/ 	.word	0x00000000
        /*0568*/ 	.short	0x0101
        /*056a*/ 	.byte	0x32
	.zero		1


	//   ....[71]....
        /*056c*/ 	.word	0x00005080
        /*0570*/ 	.word	0x000000ff
        /*0574*/ 	.word	0x000000b0
        /*0578*/ 	.short	0x010a
        /*057a*/ 	.byte	0x14
	.zero		1


	//   ....[72]....
        /*057c*/ 	.word	0x000051f0
        /*0580*/ 	.word	0x000000ff
        /*0584*/ 	.word	0x00000090
        /*0588*/ 	.short	0x010b
        /*058a*/ 	.byte	0x14
	.zero		1


	//   ....[73]....
        /*058c*/ 	.word	0x00005200
        /*0590*/ 	.word	0x000000ff
        /*0594*/ 	.word	0x00000000
        /*0598*/ 	.short	0x0101
        /*059a*/ 	.byte	0x31
	.zero		1


	//   ....[74]....
        /*059c*/ 	.word	0x00005210
        /*05a0*/ 	.word	0x000000ff
        /*05a4*/ 	.word	0x000000b8
        /*05a8*/ 	.short	0x010a
        /*05aa*/ 	.byte	0x14
	.zero		1


	//   ....[75]....
        /*05ac*/ 	.word	0x000053c0
        /*05b0*/ 	.word	0x000000ff
        /*05b4*/ 	.word	0x00000098
        /*05b8*/ 	.short	0x010b
        /*05ba*/ 	.byte	0x14
	.zero		1


	//   ....[76]....
        /*05bc*/ 	.word	0x000053d0
        /*05c0*/ 	.word	0x000000ff
        /*05c4*/ 	.word	0x00000000
        /*05c8*/ 	.short	0x0101
        /*05ca*/ 	.byte	0x30
	.zero		1


	//   ....[77]....
        /*05cc*/ 	.word	0x00005400
        /*05d0*/ 	.word	0x000000ff
        /*05d4*/ 	.word	0x000000a0
        /*05d8*/ 	.short	0x010a
        /*05da*/ 	.byte	0x14
	.zero		1


	//   ....[78]....
        /*05dc*/ 	.word	0x00005420
        /*05e0*/ 	.word	0x000000ff
        /*05e4*/ 	.word	0x000000a8
        /*05e8*/ 	.short	0x010a
        /*05ea*/ 	.byte	0x14
	.zero		1


	//   ....[79]....
        /*05ec*/ 	.word	0x00005440
        /*05f0*/ 	.word	0x000000ff
        /*05f4*/ 	.word	0x000000b0
        /*05f8*/ 	.short	0x010a
        /*05fa*/ 	.byte	0x14
	.zero		1


	//   ....[80]....
        /*05fc*/ 	.word	0x00005480
        /*0600*/ 	.word	0x00000000
        /*0604*/ 	.word	0x000000b8
        /*0608*/ 	.short	0x010a
        /*060a*/ 	.byte	0xff
	.zero		1


	//   ....[81]....
        /*060c*/ 	.word	0x00005830
        /*0610*/ 	.word	0x000000ff
        /*0614*/ 	.word	0x000000d0
        /*0618*/ 	.short	0x010a
        /*061a*/ 	.byte	0x31
	.zero		1


	//   ....[82]....
        /*061c*/ 	.word	0x00005900
        /*0620*/ 	.word	0x000000ff
        /*0624*/ 	.word	0x00000000
        /*0628*/ 	.short	0x0101
        /*062a*/ 	.byte	0x04
	.zero		1


	//   ....[83]....
        /*062c*/ 	.word	0x00006580
        /*0630*/ 	.word	0x000000ff
        /*0634*/ 	.word	0x00000080
        /*0638*/ 	.short	0x010a
        /*063a*/ 	.byte	0x31
	.zero		1


	//   ....[84]....
        /*063c*/ 	.word	0x00006610
        /*0640*/ 	.word	0x00000046
        /*0644*/ 	.word	0x000000e0
        /*0648*/ 	.short	0x010a
        /*064a*/ 	.byte	0xff
	.zero		1


	//   ....[85]....
        /*064c*/ 	.word	0x000067e0
        /*0650*/ 	.word	0x000000ff
        /*0654*/ 	.word	0x00000080
        /*0658*/ 	.short	0x010a
        /*065a*/ 	.byte	0x31
	.zero		1


	//   ....[86]....
        /*065c*/ 	.word	0x000068c0
        /*0660*/ 	.word	0x00000046
        /*0664*/ 	.word	0x000000e0
        /*0668*/ 	.short	0x010a
        /*066a*/ 	.byte	0xff
	.zero		1


	//   ....[87]....
        /*066c*/ 	.word	0x00007020
        /*0670*/ 	.word	0x00000000
        /*0674*/ 	.word	0x00000000
        /*0678*/ 	.short	0x0101
        /*067a*/ 	.byte	0xff
	.zero		1


	//   ....[88]....
        /*067c*/ 	.word	0x00007030
        /*0680*/ 	.word	0x00000004
        /*0684*/ 	.word	0x00000080
        /*0688*/ 	.short	0x010a
        /*068a*/ 	.byte	0xff
	.zero		1


	//   ....[89]....
        /*068c*/ 	.word	0x000070f0
        /*0690*/ 	.word	0x00000004
        /*0694*/ 	.word	0x00000080
        /*0698*/ 	.short	0x010a
        /*069a*/ 	.byte	0xff
	.zero		1


	//   ....[90]....
        /*069c*/ 	.word	0x000078d0
        /*06a0*/ 	.word	0x00000000
        /*06a4*/ 	.word	0x00000000
        /*06a8*/ 	.short	0x0101
        /*06aa*/ 	.byte	0xff
	.zero		1


	//   ....[91]....
        /*06ac*/ 	.word	0x000078f0
        /*06b0*/ 	.word	0x00000002
        /*06b4*/ 	.word	0x00000080
        /*06b8*/ 	.short	0x010a
        /*06ba*/ 	.byte	0xff
	.zero		1


	//   ....[92]....
        /*06bc*/ 	.word	0x000079a0
        /*06c0*/ 	.word	0x00000002
        /*06c4*/ 	.word	0x00000080
        /*06c8*/ 	.short	0x010a
        /*06ca*/ 	.byte	0xff
	.zero		1


	//   ....[93]....
        /*06cc*/ 	.word	0x00008170
        /*06d0*/ 	.word	0x00000000
        /*06d4*/ 	.word	0x00000000
        /*06d8*/ 	.short	0x0101
        /*06da*/ 	.byte	0xff
	.zero		1


	//   ....[94]....
        /*06dc*/ 	.word	0x00008190
        /*06e0*/ 	.word	0x00000003
        /*06e4*/ 	.word	0x00000080
        /*06e8*/ 	.short	0x010a
        /*06ea*/ 	.byte	0xff
	.zero		1


	//   ....[95]....
        /*06ec*/ 	.word	0x00008240
        /*06f0*/ 	.word	0x00000003
        /*06f4*/ 	.word	0x00000080
        /*06f8*/ 	.short	0x010a
        /*06fa*/ 	.byte	0xff
	.zero		1


	//   ....[96]....
        /*06fc*/ 	.word	0x00008650
        /*0700*/ 	.word	0x000000ff
        /*0704*/ 	.word	0x00000000
        /*0708*/ 	.short	0x0101
        /*070a*/ 	.byte	0x04
	.zero		1


	//   ....[97]....
        /*070c*/ 	.word	0x00008a80
        /*0710*/ 	.word	0x00000000
        /*0714*/ 	.word	0x00000000
        /*0718*/ 	.short	0x0101
        /*071a*/ 	.byte	0xff
	.zero		1


	//   ....[98]....
        /*071c*/ 	.word	0x00008d00
        /*0720*/ 	.word	0x000000ff
        /*0724*/ 	.word	0x00000000
        /*0728*/ 	.short	0x0101
        /*072a*/ 	.byte	0x04
	.zero		1


	//   ....[99]....
        /*072c*/ 	.word	0x00008d30
        /*0730*/ 	.word	0x00000000
        /*0734*/ 	.word	0x00000040
        /*0738*/ 	.short	0x010a
        /*073a*/ 	.byte	0xff
	.zero		1


	//   ....[100]....
        /*073c*/ 	.word	0x00008d90
        /*0740*/ 	.word	0x00000000
        /*0744*/ 	.word	0x00000040
        /*0748*/ 	.short	0x010a
        /*074a*/ 	.byte	0xff
	.zero		1


	//   ....[101]....
        /*074c*/ 	.word	0x00008df0
        /*0750*/ 	.word	0x00000000
        /*0754*/ 	.word	0x000000d0
        /*0758*/ 	.short	0x010a
        /*075a*/ 	.byte	0xff
	.zero		1


	//   ....[102]....
        /*075c*/ 	.word	0x00008e50
        /*0760*/ 	.word	0x00000000
        /*0764*/ 	.word	0x00000000
        /*0768*/ 	.short	0x010a
        /*076a*/ 	.byte	0xff
	.zero		1


	//   ....[103]....
        /*076c*/ 	.word	0x00008eb0
        /*0770*/ 	.word	0x00000000
        /*0774*/ 	.word	0x00000000
        /*0778*/ 	.short	0x010a
        /*077a*/ 	.byte	0xff
	.zero		1


	//   ....[104]....
        /*077c*/ 	.word	0x00008f10
        /*0780*/ 	.word	0x00000000
        /*0784*/ 	.word	0x00000000
        /*0788*/ 	.short	0x010a
        /*078a*/ 	.byte	0xff
	.zero		1


	//   ....[105]....
        /*078c*/ 	.word	0x00008f70
        /*0790*/ 	.word	0x00000000
        /*0794*/ 	.word	0x00000000
        /*0798*/ 	.short	0x010a
        /*079a*/ 	.byte	0xff
	.zero		1


	//   ....[106]....
        /*079c*/ 	.word	0x00008fd0
        /*07a0*/ 	.word	0x00000000
        /*07a4*/ 	.word	0x00000000
        /*07a8*/ 	.short	0x010a
        /*07aa*/ 	.byte	0xff
	.zero		1


	//   ....[107]....
        /*07ac*/ 	.word	0x00009030
        /*07b0*/ 	.word	0x00000000
        /*07b4*/ 	.word	0x00000000
        /*07b8*/ 	.short	0x010a
        /*07ba*/ 	.byte	0xff
	.zero		1


	//   ....[108]....
        /*07bc*/ 	.word	0x00009090
        /*07c0*/ 	.word	0x00000000
        /*07c4*/ 	.word	0x00000000
        /*07c8*/ 	.short	0x010a
        /*07ca*/ 	.byte	0xff
	.zero		1


	//   ....[109]....
        /*07cc*/ 	.word	0x000090f0
        /*07d0*/ 	.word	0x00000004
        /*07d4*/ 	.word	0x000000d8
        /*07d8*/ 	.short	0x010a
        /*07da*/ 	.byte	0xff
	.zero		1


	//   ....[110]....
        /*07dc*/ 	.word	0x00009150
        /*07e0*/ 	.word	0x00000004
        /*07e4*/ 	.word	0x000000d0
        /*07e8*/ 	.short	0x010a
        /*07ea*/ 	.byte	0xff
	.zero		1


	//   ....[111]....
        /*07ec*/ 	.word	0x000091b0
        /*07f0*/ 	.word	0x00000000
        /*07f4*/ 	.word	0x000000d0
        /*07f8*/ 	.short	0x010a
        /*07fa*/ 	.byte	0xff
	.zero		1


	//   ....[112]....
        /*07fc*/ 	.word	0x00009210
        /*0800*/ 	.word	0x00000004
        /*0804*/ 	.word	0x000000f0
        /*0808*/ 	.short	0x010a
        /*080a*/ 	.byte	0xff
	.zero		1


	//   ....[113]....
        /*080c*/ 	.word	0x00009270
        /*0810*/ 	.word	0x00000000
        /*0814*/ 	.word	0x00000000
        /*0818*/ 	.short	0x010a
        /*081a*/ 	.byte	0xff
	.zero		1


	//   ....[114]....
        /*081c*/ 	.word	0x000092d0
        /*0820*/ 	.word	0x00000000
        /*0824*/ 	.word	0x00000000
        /*0828*/ 	.short	0x010a
        /*082a*/ 	.byte	0xff
	.zero		1


	//   ....[115]....
        /*082c*/ 	.word	0x00009330
        /*0830*/ 	.word	0x00000000
        /*0834*/ 	.word	0x00000000
        /*0838*/ 	.short	0x010a
        /*083a*/ 	.byte	0xff
	.zero		1


	//   ....[116]....
        /*083c*/ 	.word	0x00009390
        /*0840*/ 	.word	0x00000000
        /*0844*/ 	.word	0x000000d0
        /*0848*/ 	.short	0x010a
        /*084a*/ 	.byte	0xff
	.zero		1


	//   ....[117]....
        /*084c*/ 	.word	0x000093f0
        /*0850*/ 	.word	0x00000000
        /*0854*/ 	.word	0x000000c8
        /*0858*/ 	.short	0x010a
        /*085a*/ 	.byte	0xff
	.zero		1


	//   ....[118]....
        /*085c*/ 	.word	0x00009450
        /*0860*/ 	.word	0x00000002
        /*0864*/ 	.word	0x000000a0
        /*0868*/ 	.short	0x010a
        /*086a*/ 	.byte	0xff
	.zero		1


	//   ....[119]....
        /*086c*/ 	.word	0x000094b0
        /*0870*/ 	.word	0x00000002
        /*0874*/ 	.word	0x000000a8
        /*0878*/ 	.short	0x010a
        /*087a*/ 	.byte	0xff
	.zero		1


	//   ....[120]....
        /*087c*/ 	.word	0x00009510
        /*0880*/ 	.word	0x00000002
        /*0884*/ 	.word	0x000000b0
        /*0888*/ 	.short	0x010a
        /*088a*/ 	.byte	0xff
	.zero		1


	//   ....[121]....
        /*088c*/ 	.word	0x00009570
        /*0890*/ 	.word	0x00000000
        /*0894*/ 	.word	0x000000b8
        /*0898*/ 	.short	0x010a
        /*089a*/ 	.byte	0xff
	.zero		1


	//   ....[122]....
        /*089c*/ 	.word	0x000095d0
        /*08a0*/ 	.word	0x00000000
        /*08a4*/ 	.word	0x000000a0
        /*08a8*/ 	.short	0x010a
        /*08aa*/ 	.byte	0xff
	.zero		1


	//   ....[123]....
        /*08ac*/ 	.word	0x00009630
        /*08b0*/ 	.word	0x00000000
        /*08b4*/ 	.word	0x000000a8
        /*08b8*/ 	.short	0x010a
        /*08ba*/ 	.byte	0xff
	.zero		1


	//   ....[124]....
        /*08bc*/ 	.word	0x00009690
        /*08c0*/ 	.word	0x00000000
        /*08c4*/ 	.word	0x000000b0
        /*08c8*/ 	.short	0x010a
        /*08ca*/ 	.byte	0xff
	.zero		1


	//   ....[125]....
        /*08cc*/ 	.word	0x000096f0
        /*08d0*/ 	.word	0x00000000
        /*08d4*/ 	.word	0x000000d0
        /*08d8*/ 	.short	0x010a
        /*08da*/ 	.byte	0xff
	.zero		1


	//   ....[126]....
        /*08dc*/ 	.word	0x00009750
        /*08e0*/ 	.word	0x00000002
        /*08e4*/ 	.word	0x00000080
        /*08e8*/ 	.short	0x010a
        /*08ea*/ 	.byte	0xff
	.zero		1


	//   ....[127]....
        /*08ec*/ 	.word	0x000097a0
        /*08f0*/ 	.word	0x00000046
        /*08f4*/ 	.word	0x000000e0
        /*08f8*/ 	.short	0x010a
        /*08fa*/ 	.byte	0xff
	.zero		1


	//   ....[128]....
        /*08fc*/ 	.word	0x000097f0
        /*0900*/ 	.word	0x00000004
        /*0904*/ 	.word	0x00000080
        /*0908*/ 	.short	0x010a
        /*090a*/ 	.byte	0xff
	.zero		1


	//   ....[129]....
        /*090c*/ 	.word	0x00009840
        /*0910*/ 	.word	0x00000002
        /*0914*/ 	.word	0x00000080
        /*0918*/ 	.short	0x010a
        /*091a*/ 	.byte	0xff
	.zero		1


	//   ....[130]....
        /*091c*/ 	.word	0x00009890
        /*0920*/ 	.word	0x00000003
        /*0924*/ 	.word	0x00000080
        /*0928*/ 	.short	0x010a
        /*092a*/ 	.byte	0xff
	.zero		1


	//----- nvinfo : EIATTR_NUM_MBARRIERS
	.align		4
.L_47:
        /*092c*/ 	.byte	0x03, 0x38
        /*092e*/ 	.short	0x0020


	//----- nvinfo : EIATTR_EXIT_INSTR_OFFSETS
	.align		4
        /*0930*/ 	.byte	0x04, 0x1c
        /*0932*/ 	.short	(.L_49 - .L_48)


	//   ....[0]....
.L_48:
        /*0934*/ 	.word	0x00002fb0


	//   ....[1]....
        /*0938*/ 	.word	0x00003260


	//   ....[2]....
        /*093c*/ 	.word	0x000032c0


	//   ....[3]....
        /*0940*/ 	.word	0x00004110


	//   ....[4]....
        /*0944*/ 	.word	0x000054b0


	//   ....[5]....
        /*0948*/ 	.word	0x000054f0


	//   ....[6]....
        /*094c*/ 	.word	0x00008be0


	//   ....[7]....
        /*0950*/ 	.word	0x00008c60


	//   ....[8]....
        /*0954*/ 	.word	0x00008c90


	//   ....[9]....
        /*0958*/ 	.word	0x00008d10


	//----- nvinfo : EIATTR_MAX_THREADS
	.align		4
.L_49:
        /*095c*/ 	.byte	0x04, 0x05
        /*095e*/ 	.short	(.L_51 - .L_50)
.L_50:
        /*0960*/ 	.word	0x00000100
        /*0964*/ 	.word	0x00000001
        /*0968*/ 	.word	0x00000001


	//----- nvinfo : EIATTR_CRS_STACK_SIZE
	.align		4
.L_51:
        /*096c*/ 	.byte	0x04, 0x1e
        /*096e*/ 	.short	(.L_53 - .L_52)
.L_52:
        /*0970*/ 	.word	0x00000000


	//----- nvinfo : EIATTR_CBANK_PARAM_SIZE
	.align		4
.L_53:
        /*0974*/ 	.byte	0x03, 0x19
        /*0976*/ 	.short	0x0900


	//----- nvinfo : EIATTR_PARAM_CBANK
	.align		4
        /*0978*/ 	.byte	0x04, 0x0a
        /*097a*/ 	.short	(.L_55 - .L_54)
	.align		4
.L_54:
        /*097c*/ 	.word	index@(.nv.constant0._ZN7cutlass13device_kernelINS_4conv6kernel13ConvUniversalINS1_16ConvProblemShapeILNS1_8OperatorE1ELi3EEENS1_10collective14CollectiveConvINS1_47MainloopSm100TmaUmmaWarpSpecializedImplicitGemmILS5_1ELi8ELi3ELi1ELi2EN4cute5tupleIJNSA_1CILi1EEESD_SD_EEEEENSB_IJNSC_ILi64EEENSC_ILi128EEENSB_IJSG_EEEEEENS_6half_tESK_NSA_8TiledMMAINSA_8MMA_AtomIJNSA_20SM100_MMA_F16BF16_SSISK_SK_fLi64ELi128ELNSA_4UMMA5MajorE0ELSP_1ELNSO_7ScaleInE0ELSQ_0EEEEEENSA_6LayoutISE_NSB_IJNSC_ILi0EEESU_SU_EEEEENSB_IJNSA_10UnderscoreESX_SX_EEEEENS7_6detail27Sm100ImplicitGemmTileTraitsINSA_20SM90_TMA_LOAD_IM2COLENSA_14ComposedLayoutINSA_7SwizzleILi3ELi4ELi3EEENSA_18smem_ptr_flag_bitsILi16EEENST_INSB_IJNSC_ILi8EEESG_EEENSB_IJSG_SD_EEEEEEEvEENS11_INSA_13SM90_TMA_LOADENS13_IS15_S17_NST_INSB_IJSG_S18_EEENSB_IJSD_SG_EEEEEEEvEEEENS_8epilogue10collective18CollectiveEpilogueINS1L_23Sm100TmaWarpSpecializedILi4ELi2ELi16ELb1ELb0EEEJSJ_NSB_IJNST_ISG_SD_EENST_INSC_ILi32EEESD_EEEEESK_NSB_IJNSB_IJllllEEESD_SU_EEESK_S1V_NS1L_6fusion15FusionCallbacksIS1P_NS1W_17LinearCombinationISK_fSK_fLNS_15FloatRoundStyleE2EEESJ_S1T_JEEENSA_5SM1004TMEM4LOAD26SM100_TMEM_LOAD_16dp256b4xES12_NS13_INS14_ILi2ELi4ELi3EEES17_NST_INSB_IJS18_S1R_EEENSB_IJS1R_SD_EEEEEEENSA_17SM75_U32x4_LDSM_NENSA_21SM90_TMA_STORE_IM2COLES2A_NSA_17SM90_U32x4_STSM_NENSA_39AutoVectorizingCopyWithAssumedAlignmentILi128EEEEEEvvEEEEvNT_6ParamsE)
        /*0980*/ 	.short	0x0380
        /*0982*/ 	.short	0x0900


	//----- nvinfo : EIATTR_SW_WAR
	.align		4
.L_55:
        /*0984*/ 	.byte	0x04, 0x36
        /*0986*/ 	.short	(.L_57 - .L_56)
.L_56:
        /*0988*/ 	.word	0x00000008
.L_57:


//--------------------- .nv.callgraph             --------------------------
	.section	.nv.callgraph,"",@"SHT_CUDA_CALLGRAPH"
	.align	4
	.sectionentsize	8
	.align		4
        /*0000*/ 	.word	0x00000000
	.align		4
        /*0004*/ 	.word	0xffffffff
	.align		4
        /*0008*/ 	.word	index@(_ZN7cutlass13device_kernelINS_4conv6kernel13ConvUniversalINS1_16ConvProblemShapeILNS1_8OperatorE1ELi3EEENS1_10collective14CollectiveConvINS1_47MainloopSm100TmaUmmaWarpSpecializedImplicitGemmILS5_1ELi8ELi3ELi1ELi2EN4cute5tupleIJNSA_1CILi1EEESD_SD_EEEEENSB_IJNSC_ILi64EEENSC_ILi128EEENSB_IJSG_EEEEEENS_6half_tESK_NSA_8TiledMMAINSA_8MMA_AtomIJNSA_20SM100_MMA_F16BF16_SSISK_SK_fLi64ELi128ELNSA_4UMMA5MajorE0ELSP_1ELNSO_7ScaleInE0ELSQ_0EEEEEENSA_6LayoutISE_NSB_IJNSC_ILi0EEESU_SU_EEEEENSB_IJNSA_10UnderscoreESX_SX_EEEEENS7_6detail27Sm100ImplicitGemmTileTraitsINSA_20SM90_TMA_LOAD_IM2COLENSA_14ComposedLayoutINSA_7SwizzleILi3ELi4ELi3EEENSA_18smem_ptr_flag_bitsILi16EEENST_INSB_IJNSC_ILi8EEESG_EEENSB_IJSG_SD_EEEEEEEvEENS11_INSA_13SM90_TMA_LOADENS13_IS15_S17_NST_INSB_IJSG_S18_EEENSB_IJSD_SG_EEEEEEEvEEEENS_8epilogue10collective18CollectiveEpilogueINS1L_23Sm100TmaWarpSpecializedILi4ELi2ELi16ELb1ELb0EEEJSJ_NSB_IJNST_ISG_SD_EENST_INSC_ILi32EEESD_EEEEESK_NSB_IJNSB_IJllllEEESD_SU_EEESK_S1V_NS1L_6fusion15FusionCallbacksIS1P_NS1W_17LinearCombinationISK_fSK_fLNS_15FloatRoundStyleE2EEESJ_S1T_JEEENSA_5SM1004TMEM4LOAD26SM100_TMEM_LOAD_16dp256b4xES12_NS13_INS14_ILi2ELi4ELi3EEES17_NST_INSB_IJS18_S1R_EEENSB_IJS1R_SD_EEEEEEENSA_17SM75_U32x4_LDSM_NENSA_21SM90_TMA_STORE_IM2COLES2A_NSA_17SM90_U32x4_STSM_NENSA_39AutoVectorizingCopyWithAssumedAlignmentILi128EEEEEEvvEEEEvNT_6ParamsE)
	.align		4
        /*000c*/ 	.word	index@(__assertfail)
	.align		4
        /*0010*/ 	.word	0x00000000
	.align		4
        /*0014*/ 	.word	0xfffffffe
	.align		4
        /*0018*/ 	.word	0x00000000
	.align		4
        /*001c*/ 	.word	0xfffffffd
	.align		4
        /*0020*/ 	.word	0x00000000
	.align		4
        /*0024*/ 	.word	0xfffffffc


//--------------------- .nv.constant4             --------------------------
	.section	.nv.constant4,"a",@progbits
	.align	8
	.align		8
.nv.constant4:
        /*0000*/ 	.dword	__assertfail
	.align		8
        /*0008*/ 	.dword	__unnamed_1
	.align		8
        /*0010*/ 	.dword	__unnamed_2
	.align		8
        /*0018*/ 	.dword	_ZN39_INTERNAL_a455793e_4_k_cu_eead2d28_30734cuda3std3__45__cpo5beginE
	.align		8
        /*0020*/ 	.dword	_ZN39_INTERNAL_a455793e_4_k_cu_eead2d28_30734cuda3std3__45__cpo3endE
	.align		8
        /*0028*/ 	.dword	_ZN39_INTERNAL_a455793e_4_k_cu_eead2d28_30734cuda3std3__45__cpo6cbeginE
	.align		8
        /*0030*/ 	.dword	_ZN39_INTERNAL_a455793e_4_k_cu_eead2d28_30734cuda3std3__45__cpo4cendE
	.align		8
        /*0038*/ 	.dword	_ZN39_INTERNAL_a455793e_4_k_cu_eead2d28_30734cuda3std3__441_GLOBAL__N__a455793e_4_k_cu_eead2d28_30736ignoreE
	.align		8
        /*0040*/ 	.dword	_ZN39_INTERNAL_a455793e_4_k_cu_eead2d28_30734cuda3std3__419piecewise_constructE
	.align		8
        /*0048*/ 	.dword	_ZN39_INTERNAL_a455793e_4_k_cu_eead2d28_30734cuda3std3__48in_placeE
	.align		8
        /*0050*/ 	.dword	_ZN39_INTERNAL_a455793e_4_k_cu_eead2d28_30734cuda3std6ranges3__45__cpo4swapE
	.align		8
        /*0058*/ 	.dword	_ZN39_INTERNAL_a455793e_4_k_cu_eead2d28_30734cuda3std6ranges3__45__cpo9iter_moveE
	.align		8
        /*0060*/ 	.dword	_ZN39_INTERNAL_a455793e_4_k_cu_eead2d28_30734cute7productE
	.align		8
        /*0068*/ 	.dword	_ZN39_INTERNAL_a455793e_4_k_cu_eead2d28_30734cute1_E
	.align		8
        /*0070*/ 	.dword	$str$27
	.align		8
        /*0078*/ 	.dword	$str$28
	.align		8
        /*0080*/ 	.dword	$str$29
	.align		8
        /*0088*/ 	.dword	$str$30


//--------------------- .text._ZN7cutlass13device_kernelINS_4conv6kernel13ConvUniversalINS1_16ConvProblemShapeILNS1_8OperatorE1ELi3EEENS1_10collective14CollectiveConvINS1_47MainloopSm100TmaUmmaWarpSpecializedImplicitGemmILS5_1ELi8ELi3ELi1ELi2EN4cute5tupleIJNSA_1CILi1EEESD_SD_EEEEENSB_IJNSC_ILi64EEENSC_ILi128EEENSB_IJSG_EEEEEENS_6half_tESK_NSA_8TiledMMAINSA_8MMA_AtomIJNSA_20SM100_MMA_F16BF16_SSISK_SK_fLi64ELi128ELNSA_4UMMA5MajorE0ELSP_1ELNSO_7ScaleInE0ELSQ_0EEEEEENSA_6LayoutISE_NSB_IJNSC_ILi0EEESU_SU_EEEEENSB_IJNSA_10UnderscoreESX_SX_EEEEENS7_6detail27Sm100ImplicitGemmTileTraitsINSA_20SM90_TMA_LOAD_IM2COLENSA_14ComposedLayoutINSA_7SwizzleILi3ELi4ELi3EEENSA_18smem_ptr_flag_bitsILi16EEENST_INSB_IJNSC_ILi8EEESG_EEENSB_IJSG_SD_EEEEEEEvEENS11_INSA_13SM90_TMA_LOADENS13_IS15_S17_NST_INSB_IJSG_S18_EEENSB_IJSD_SG_EEEEEEEvEEEENS_8epilogue10collective18CollectiveEpilogueINS1L_23Sm100TmaWarpSpecializedILi4ELi2ELi16ELb1ELb0EEEJSJ_NSB_IJNST_ISG_SD_EENST_INSC_ILi32EEESD_EEEEESK_NSB_IJNSB_IJllllEEESD_SU_EEESK_S1V_NS1L_6fusion15FusionCallbacksIS1P_NS1W_17LinearCombinationISK_fSK_fLNS_15FloatRoundStyleE2EEESJ_S1T_JEEENSA_5SM1004TMEM4LOAD26SM100_TMEM_LOAD_16dp256b4xES12_NS13_INS14_ILi2ELi4ELi3EEES17_NST_INSB_IJS18_S1R_EEENSB_IJS1R_SD_EEEEEEENSA_17SM75_U32x4_LDSM_NENSA_21SM90_TMA_STORE_IM2COLES2A_NSA_17SM90_U32x4_STSM_NENSA_39AutoVectorizingCopyWithAssumedAlignmentILi128EEEEEEvvEEEEvNT_6ParamsE --------------------------
	.section	.text._ZN7cutlass13device_kernelINS_4conv6kernel13ConvUniversalINS1_16ConvProblemShapeILNS1_8OperatorE1ELi3EEENS1_10collective14CollectiveConvINS1_47MainloopSm100TmaUmmaWarpSpecializedImplicitGemmILS5_1ELi8ELi3ELi1ELi2EN4cute5tupleIJNSA_1CILi1EEESD_SD_EEEEENSB_IJNSC_ILi64EEENSC_ILi128EEENSB_IJSG_EEEEEENS_6half_tESK_NSA_8TiledMMAINSA_8MMA_AtomIJNSA_20SM100_MMA_F16BF16_SSISK_SK_fLi64ELi128ELNSA_4UMMA5MajorE0ELSP_1ELNSO_7ScaleInE0ELSQ_0EEEEEENSA_6LayoutISE_NSB_IJNSC_ILi0EEESU_SU_EEEEENSB_IJNSA_10UnderscoreESX_SX_EEEEENS7_6detail27Sm100ImplicitGemmTileTraitsINSA_20SM90_TMA_LOAD_IM2COLENSA_14ComposedLayoutINSA_7SwizzleILi3ELi4ELi3EEENSA_18smem_ptr_flag_bitsILi16EEENST_INSB_IJNSC_ILi8EEESG_EEENSB_IJSG_SD_EEEEEEEvEENS11_INSA_13SM90_TMA_LOADENS13_IS15_S17_NST_INSB_IJSG_S18_EEENSB_IJSD_SG_EEEEEEEvEEEENS_8epilogue10collective18CollectiveEpilogueINS1L_23Sm100TmaWarpSpecializedILi4ELi2ELi16ELb1ELb0EEEJSJ_NSB_IJNST_ISG_SD_EENST_INSC_ILi32EEESD_EEEEESK_NSB_IJNSB_IJllllEEESD_SU_EEESK_S1V_NS1L_6fusion15FusionCallbacksIS1P_NS1W_17LinearCombinationISK_fSK_fLNS_15FloatRoundStyleE2EEESJ_S1T_JEEENSA_5SM1004TMEM4LOAD26SM100_TMEM_LOAD_16dp256b4xES12_NS13_INS14_ILi2ELi4ELi3EEES17_NST_INSB_IJS18_S1R_EEENSB_IJS1R_SD_EEEEEEENSA_17SM75_U32x4_LDSM_NENSA_21SM90_TMA_STORE_IM2COLES2A_NSA_17SM90_U32x4_STSM_NENSA_39AutoVectorizingCopyWithAssumedAlignmentILi128EEEEEEvvEEEEvNT_6ParamsE,"ax",@progbits
	.align	128
.text._ZN7cutlass13device_kernelINS_4conv6kernel13ConvUniversalINS1_16ConvProblemShapeILNS1_8OperatorE1ELi3EEENS1_10collective14CollectiveConvINS1_47MainloopSm100TmaUmmaWarpSpecializedImplicitGemmILS5_1ELi8ELi3ELi1ELi2EN4cute5tupleIJNSA_1CILi1EEESD_SD_EEEEENSB_IJNSC_ILi64EEENSC_ILi128EEENSB_IJSG_EEEEEENS_6half_tESK_NSA_8TiledMMAINSA_8MMA_AtomIJNSA_20SM100_MMA_F16BF16_SSISK_SK_fLi64ELi128ELNSA_4UMMA5MajorE0ELSP_1ELNSO_7ScaleInE0ELSQ_0EEEEEENSA_6LayoutISE_NSB_IJNSC_ILi0EEESU_SU_EEEEENSB_IJNSA_10UnderscoreESX_SX_EEEEENS7_6detail27Sm100ImplicitGemmTileTraitsINSA_20SM90_TMA_LOAD_IM2COLENSA_14ComposedLayoutINSA_7SwizzleILi3ELi4ELi3EEENSA_18smem_ptr_flag_bitsILi16EEENST_INSB_IJNSC_ILi8EEESG_EEENSB_IJSG_SD_EEEEEEEvEENS11_INSA_13SM90_TMA_LOADENS13_IS15_S17_NST_INSB_IJSG_S18_EEENSB_IJSD_SG_EEEEEEEvEEEENS_8epilogue10collective18CollectiveEpilogueINS1L_23Sm100TmaWarpSpecializedILi4ELi2ELi16ELb1ELb0EEEJSJ_NSB_IJNST_ISG_SD_EENST_INSC_ILi32EEESD_EEEEESK_NSB_IJNSB_IJllllEEESD_SU_EEESK_S1V_NS1L_6fusion15FusionCallbacksIS1P_NS1W_17LinearCombinationISK_fSK_fLNS_15FloatRoundStyleE2EEESJ_S1T_JEEENSA_5SM1004TMEM4LOAD26SM100_TMEM_LOAD_16dp256b4xES12_NS13_INS14_ILi2ELi4ELi3EEES17_NST_INSB_IJS18_S1R_EEENSB_IJS1R_SD_EEEEEEENSA_17SM75_U32x4_LDSM_NENSA_21SM90_TMA_STORE_IM2COLES2A_NSA_17SM90_U32x4_STSM_NENSA_39AutoVectorizingCopyWithAssumedAlignmentILi128EEEEEEvvEEEEvNT_6ParamsE:
        .type           _ZN7cutlass13device_kernelINS_4conv6kernel13ConvUniversalINS1_16ConvProblemShapeILNS1_8OperatorE1ELi3EEENS1_10collective14CollectiveConvINS1_47MainloopSm100TmaUmmaWarpSpecializedImplicitGemmILS5_1ELi8ELi3ELi1ELi2EN4cute5tupleIJNSA_1CILi1EEESD_SD_EEEEENSB_IJNSC_ILi64EEENSC_ILi128EEENSB_IJSG_EEEEEENS_6half_tESK_NSA_8TiledMMAINSA_8MMA_AtomIJNSA_20SM100_MMA_F16BF16_SSISK_SK_fLi64ELi128ELNSA_4UMMA5MajorE0ELSP_1ELNSO_7ScaleInE0ELSQ_0EEEEEENSA_6LayoutISE_NSB_IJNSC_ILi0EEESU_SU_EEEEENSB_IJNSA_10UnderscoreESX_SX_EEEEENS7_6detail27Sm100ImplicitGemmTileTraitsINSA_20SM90_TMA_LOAD_IM2COLENSA_14ComposedLayoutINSA_7SwizzleILi3ELi4ELi3EEENSA_18smem_ptr_flag_bitsILi16EEENST_INSB_IJNSC_ILi8EEESG_EEENSB_IJSG_SD_EEEEEEEvEENS11_INSA_13SM90_TMA_LOADENS13_IS15_S17_NST_INSB_IJSG_S18_EEENSB_IJSD_SG_EEEEEEEvEEEENS_8epilogue10collective18CollectiveEpilogueINS1L_23Sm100TmaWarpSpecializedILi4ELi2ELi16ELb1ELb0EEEJSJ_NSB_IJNST_ISG_SD_EENST_INSC_ILi32EEESD_EEEEESK_NSB_IJNSB_IJllllEEESD_SU_EEESK_S1V_NS1L_6fusion15FusionCallbacksIS1P_NS1W_17LinearCombinationISK_fSK_fLNS_15FloatRoundStyleE2EEESJ_S1T_JEEENSA_5SM1004TMEM4LOAD26SM100_TMEM_LOAD_16dp256b4xES12_NS13_INS14_ILi2ELi4ELi3EEES17_NST_INSB_IJS18_S1R_EEENSB_IJS1R_SD_EEEEEEENSA_17SM75_U32x4_LDSM_NENSA_21SM90_TMA_STORE_IM2COLES2A_NSA_17SM90_U32x4_STSM_NENSA_39AutoVectorizingCopyWithAssumedAlignmentILi128EEEEEEvvEEEEvNT_6ParamsE,@function
        .size           _ZN7cutlass13device_kernelINS_4conv6kernel13ConvUniversalINS1_16ConvProblemShapeILNS1_8OperatorE1ELi3EEENS1_10collective14CollectiveConvINS1_47MainloopSm100TmaUmmaWarpSpecializedImplicitGemmILS5_1ELi8ELi3ELi1ELi2EN4cute5tupleIJNSA_1CILi1EEESD_SD_EEEEENSB_IJNSC_ILi64EEENSC_ILi128EEENSB_IJSG_EEEEEENS_6half_tESK_NSA_8TiledMMAINSA_8MMA_AtomIJNSA_20SM100_MMA_F16BF16_SSISK_SK_fLi64ELi128ELNSA_4UMMA5MajorE0ELSP_1ELNSO_7ScaleInE0ELSQ_0EEEEEENSA_6LayoutISE_NSB_IJNSC_ILi0EEESU_SU_EEEEENSB_IJNSA_10UnderscoreESX_SX_EEEEENS7_6detail27Sm100ImplicitGemmTileTraitsINSA_20SM90_TMA_LOAD_IM2COLENSA_14ComposedLayoutINSA_7SwizzleILi3ELi4ELi3EEENSA_18smem_ptr_flag_bitsILi16EEENST_INSB_IJNSC_ILi8EEESG_EEENSB_IJSG_SD_EEEEEEEvEENS11_INSA_13SM90_TMA_LOADENS13_IS15_S17_NST_INSB_IJSG_S18_EEENSB_IJSD_SG_EEEEEEEvEEEENS_8epilogue10collective18CollectiveEpilogueINS1L_23Sm100TmaWarpSpecializedILi4ELi2ELi16ELb1ELb0EEEJSJ_NSB_IJNST_ISG_SD_EENST_INSC_ILi32EEESD_EEEEESK_NSB_IJNSB_IJllllEEESD_SU_EEESK_S1V_NS1L_6fusion15FusionCallbacksIS1P_NS1W_17LinearCombinationISK_fSK_fLNS_15FloatRoundStyleE2EEESJ_S1T_JEEENSA_5SM1004TMEM4LOAD26SM100_TMEM_LOAD_16dp256b4xES12_NS13_INS14_ILi2ELi4ELi3EEES17_NST_INSB_IJS18_S1R_EEENSB_IJS1R_SD_EEEEEEENSA_17SM75_U32x4_LDSM_NENSA_21SM90_TMA_STORE_IM2COLES2A_NSA_17SM90_U32x4_STSM_NENSA_39AutoVectorizingCopyWithAssumedAlignmentILi128EEEEEEvvEEEEvNT_6ParamsE,(.L_x_178 - _ZN7cutlass13device_kernelINS_4conv6kernel13ConvUniversalINS1_16ConvProblemShapeILNS1_8OperatorE1ELi3EEENS1_10collective14CollectiveConvINS1_47MainloopSm100TmaUmmaWarpSpecializedImplicitGemmILS5_1ELi8ELi3ELi1ELi2EN4cute5tupleIJNSA_1CILi1EEESD_SD_EEEEENSB_IJNSC_ILi64EEENSC_ILi128EEENSB_IJSG_EEEEEENS_6half_tESK_NSA_8TiledMMAINSA_8MMA_AtomIJNSA_20SM100_MMA_F16BF16_SSISK_SK_fLi64ELi128ELNSA_4UMMA5MajorE0ELSP_1ELNSO_7ScaleInE0ELSQ_0EEEEEENSA_6LayoutISE_NSB_IJNSC_ILi0EEESU_SU_EEEEENSB_IJNSA_10UnderscoreESX_SX_EEEEENS7_6detail27Sm100ImplicitGemmTileTraitsINSA_20SM90_TMA_LOAD_IM2COLENSA_14ComposedLayoutINSA_7SwizzleILi3ELi4ELi3EEENSA_18smem_ptr_flag_bitsILi16EEENST_INSB_IJNSC_ILi8EEESG_EEENSB_IJSG_SD_EEEEEEEvEENS11_INSA_13SM90_TMA_LOADENS13_IS15_S17_NST_INSB_IJSG_S18_EEENSB_IJSD_SG_EEEEEEEvEEEENS_8epilogue10collective18CollectiveEpilogueINS1L_23Sm100TmaWarpSpecializedILi4ELi2ELi16ELb1ELb0EEEJSJ_NSB_IJNST_ISG_SD_EENST_INSC_ILi32EEESD_EEEEESK_NSB_IJNSB_IJllllEEESD_SU_EEESK_S1V_NS1L_6fusion15FusionCallbacksIS1P_NS1W_17LinearCombinationISK_fSK_fLNS_15FloatRoundStyleE2EEESJ_S1T_JEEENSA_5SM1004TMEM4LOAD26SM100_TMEM_LOAD_16dp256b4xES12_NS13_INS14_ILi2ELi4ELi3EEES17_NST_INSB_IJS18_S1R_EEENSB_IJS1R_SD_EEEEEEENSA_17SM75_U32x4_LDSM_NENSA_21SM90_TMA_STORE_IM2COLES2A_NSA_17SM90_U32x4_STSM_NENSA_39AutoVectorizingCopyWithAssumedAlignmentILi128EEEEEEvvEEEEvNT_6ParamsE)
        .other          _ZN7cutlass13device_kernelINS_4conv6kernel13ConvUniversalINS1_16ConvProblemShapeILNS1_8OperatorE1ELi3EEENS1_10collective14CollectiveConvINS1_47MainloopSm100TmaUmmaWarpSpecializedImplicitGemmILS5_1ELi8ELi3ELi1ELi2EN4cute5tupleIJNSA_1CILi1EEESD_SD_EEEEENSB_IJNSC_ILi64EEENSC_ILi128EEENSB_IJSG_EEEEEENS_6half_tESK_NSA_8TiledMMAINSA_8MMA_AtomIJNSA_20SM100_MMA_F16BF16_SSISK_SK_fLi64ELi128ELNSA_4UMMA5MajorE0ELSP_1ELNSO_7ScaleInE0ELSQ_0EEEEEENSA_6LayoutISE_NSB_IJNSC_ILi0EEESU_SU_EEEEENSB_IJNSA_10UnderscoreESX_SX_EEEEENS7_6detail27Sm100ImplicitGemmTileTraitsINSA_20SM90_TMA_LOAD_IM2COLENSA_14ComposedLayoutINSA_7SwizzleILi3ELi4ELi3EEENSA_18smem_ptr_flag_bitsILi16EEENST_INSB_IJNSC_ILi8EEESG_EEENSB_IJSG_SD_EEEEEEEvEENS11_INSA_13SM90_TMA_LOADENS13_IS15_S17_NST_INSB_IJSG_S18_EEENSB_IJSD_SG_EEEEEEEvEEEENS_8epilogue10collective18CollectiveEpilogueINS1L_23Sm100TmaWarpSpecializedILi4ELi2ELi16ELb1ELb0EEEJSJ_NSB_IJNST_ISG_SD_EENST_INSC_ILi32EEESD_EEEEESK_NSB_IJNSB_IJllllEEESD_SU_EEESK_S1V_NS1L_6fusion15FusionCallbacksIS1P_NS1W_17LinearCombinationISK_fSK_fLNS_15FloatRoundStyleE2EEESJ_S1T_JEEENSA_5SM1004TMEM4LOAD26SM100_TMEM_LOAD_16dp256b4xES12_NS13_INS14_ILi2ELi4ELi3EEES17_NST_INSB_IJS18_S1R_EEENSB_IJS1R_SD_EEEEEEENSA_17SM75_U32x4_LDSM_NENSA_21SM90_TMA_STORE_IM2COLES2A_NSA_17SM90_U32x4_STSM_NENSA_39AutoVectorizingCopyWithAssumedAlignmentILi128EEEEEEvvEEEEvNT_6ParamsE,@"STO_CUDA_ENTRY STV_DEFAULT"
_ZN7cutlass13device_kernelINS_4conv6kernel13ConvUniversalINS1_16ConvProblemShapeILNS1_8OperatorE1ELi3EEENS1_10collective14CollectiveConvINS1_47MainloopSm100TmaUmmaWarpSpecializedImplicitGemmILS5_1ELi8ELi3ELi1ELi2EN4cute5tupleIJNSA_1CILi1EEESD_SD_EEEEENSB_IJNSC_ILi64EEENSC_ILi128EEENSB_IJSG_EEEEEENS_6half_tESK_NSA_8TiledMMAINSA_8MMA_AtomIJNSA_20SM100_MMA_F16BF16_SSISK_SK_fLi64ELi128ELNSA_4UMMA5MajorE0ELSP_1ELNSO_7ScaleInE0ELSQ_0EEEEEENSA_6LayoutISE_NSB_IJNSC_ILi0EEESU_SU_EEEEENSB_IJNSA_10UnderscoreESX_SX_EEEEENS7_6detail27Sm100ImplicitGemmTileTraitsINSA_20SM90_TMA_LOAD_IM2COLENSA_14ComposedLayoutINSA_7SwizzleILi3ELi4ELi3EEENSA_18smem_ptr_flag_bitsILi16EEENST_INSB_IJNSC_ILi8EEESG_EEENSB_IJSG_SD_EEEEEEEvEENS11_INSA_13SM90_TMA_LOADENS13_IS15_S17_NST_INSB_IJSG_S18_EEENSB_IJSD_SG_EEEEEEEvEEEENS_8epilogue10collective18CollectiveEpilogueINS1L_23Sm100TmaWarpSpecializedILi4ELi2ELi16ELb1ELb0EEEJSJ_NSB_IJNST_ISG_SD_EENST_INSC_ILi32EEESD_EEEEESK_NSB_IJNSB_IJllllEEESD_SU_EEESK_S1V_NS1L_6fusion15FusionCallbacksIS1P_NS1W_17LinearCombinationISK_fSK_fLNS_15FloatRoundStyleE2EEESJ_S1T_JEEENSA_5SM1004TMEM4LOAD26SM100_TMEM_LOAD_16dp256b4xES12_NS13_INS14_ILi2ELi4ELi3EEES17_NST_INSB_IJS18_S1R_EEENSB_IJS1R_SD_EEEEEEENSA_17SM75_U32x4_LDSM_NENSA_21SM90_TMA_STORE_IM2COLES2A_NSA_17SM90_U32x4_STSM_NENSA_39AutoVectorizingCopyWithAssumedAlignmentILi128EEEEEEvvEEEEvNT_6ParamsE:
[----:B------:R-:W1:Y:S01]  /*0000*/  LDC R1, c[0x0][0x37c] ;  /* 0x0000df00ff017b82 */ /* 0x000e620000000800 */
[----:B------:R-:W2:Y:S01]  /*0010*/  S2R R50, SR_TID.X ;  /* 0x0000000000327919 */ /* 0x000ea20000002100 */
[----:B------:R-:W3:Y:S01]  /*0020*/  LDCU.64 UR8, c[0x0][0x990] ;  /* 0x00013200ff0877ac */ /* 0x000ee20008000a00 */
[----:B-1----:R-:W-:Y:S01]  /*0030*/  VIADD R1, R1, 0xfffffff8 ;  /* 0xfffffff801017836 */ /* 0x002fe20000000000 */
[----:B------:R-:W-:Y:S02]  /*0040*/  PRMT R51, RZ, 0x7610, R51 ;  /* 0x00007610ff337816 */ /* 0x000fe40000000033 */
[----:B------:R-:W-:Y:S01]  /*0050*/  ELECT P3, URZ, PT ;  /* 0x0000000000ff782f */ /* 0x000fe20003860000 */
[----:B---3--:R-:W-:-:S04]  /*0060*/  UISETP.NE.U32.AND UP0, UPT, UR8, URZ, UPT ;  /* 0x000000ff0800728c */ /* 0x008fc8000bf05070 */
[----:B------:R-:W-:Y:S01]  /*0070*/  UISETP.NE.AND.EX UP0, UPT, UR9, URZ, UPT, UP0 ;  /* 0x000000ff0900728c */ /* 0x000fe2000bf05300 */
[----:B--2---:R-:W-:-:S05]  /*0080*/  SHF.R.U32.HI R52, RZ, 0x5, R50 ;  /* 0x00000005ff347819 */ /* 0x004fca0000011632 */
[----:B------:R-:W1:Y:S02]  /*0090*/  SHFL.IDX PT, R0, R52, RZ, 0x1f ;  /* 0x00001fff34007589 */ /* 0x000e6400000e0000 */
[----:B-1----:R-:W-:Y:S01]  /*00a0*/  R2UR UR18, R0 ;  /* 0x00000000001272ca */ /* 0x002fe200000e0000 */
[----:B------:R-:W-:-:S14]  /*00b0*/  BRA.U UP0, `(.L_x_0) ;  /* 0x0000000100307547 */ /* 0x000fdc000b800000 */
[----:B------:R-:W1:Y:S02]  /*00c0*/  LDCU.64 UR4, c[0x0][0x988] ;  /* 0x00013100ff0477ac */ /* 0x000e640008000a00 */
[----:B-1----:R-:W-:-:S04]  /*00d0*/  UISETP.NE.U32.AND UP0, UPT, UR4, URZ, UPT ;  /* 0x000000ff0400728c */ /* 0x002fc8000bf05070 */
[----:B------:R-:W-:-:S09]  /*00e0*/  UISETP.NE.AND.EX UP0, UPT, UR5, URZ, UPT, UP0 ;  /* 0x000000ff0500728c */ /* 0x000fd2000bf05300 */
[----:B------:R-:W-:Y:S05]  /*00f0*/  BRA.U !UP0, `(.L_x_1) ;  /* 0x0000000108147547 */ /* 0x000fea000b800000 */
[----:B------:R-:W1:Y:S01]  /*0100*/  LDC.64 R2, c[0x0][0x988] ;  /* 0x00026200ff027b82 */ /* 0x000e620000000a00 */
[----:B------:R-:W1:Y:S02]  /*0110*/  LDCU.64 UR4, c[0x0][0x358] ;  /* 0x00006b00ff0477ac */ /* 0x000e640008000a00 */
[----:B-1----:R1:W5:Y:S01]  /*0120*/  LDG.E R27, desc[UR4][R2.64] ;  /* 0x00000004021b7981 */ /* 0x002362000c1e1900 */
[----:B------:R-:W-:Y:S01]  /*0130*/  HFMA2 R51, -RZ, RZ, 0, 5.9604644775390625e-08 ;  /* 0x00000001ff337431 */ /* 0x000fe200000001ff */
[----:B------:R-:W-:Y:S05]  /*0140*/  BRA `(.L_x_0) ;  /* 0x00000000000c7947 */ /* 0x000fea0003800000 */
.L_x_1:
[----:B------:R-:W1:Y:S01]  /*0150*/  LDCU UR4, c[0x0][0x980] ;  /* 0x00013000ff0477ac */ /* 0x000e620008000800 */
[----:B------:R-:W-:Y:S01]  /*0160*/  HFMA2 R51, -RZ, RZ, 0, 5.9604644775390625e-08 ;  /* 0x00000001ff337431 */ /* 0x000fe200000001ff */
[----:B-1----:R-:W-:-:S07]  /*0170*/  MOV R27, UR4 ;  /* 0x00000004001b7c02 */ /* 0x002fce0008000f00 */
.L_x_0:
[----:B------:R-:W2:Y:S02]  /*0180*/  LDCU.64 UR4, c[0x0][0x9b0] ;  /* 0x00013600ff0477ac */ /* 0x000ea40008000a00 */
[----:B--2---:R-:W-:-:S04]  /*0190*/  UISETP.NE.U32.AND UP0, UPT, UR4, URZ, UPT ;  /* 0x000000ff0400728c */ /* 0x004fc8000bf05070 */
[----:B------:R-:W-:-:S09]  /*01a0*/  UISETP.NE.AND.EX UP0, UPT, UR5, URZ, UPT, UP0 ;  /* 0x000000ff0500728c */ /* 0x000fd2000bf05300 */
[----:B------:R-:W-:Y:S05]  /*01b0*/  BRA.U UP0, `(.L_x_2) ;  /* 0x0000000100287547 */ /* 0x000fea000b800000 */
[----:B------:R-:W2:Y:S02]  /*01c0*/  LDCU.64 UR4, c[0x0][0x9a8] ;  /* 0x00013500ff0477ac */ /* 0x000ea40008000a00 */
[----:B--2---:R-:W-:-:S04]  /*01d0*/  UISETP.NE.U32.AND UP0, UPT, UR4, URZ, UPT ;  /* 0x000000ff0400728c */ /* 0x004fc8000bf05070 */
[----:B------:R-:W-:-:S09]  /*01e0*/  UISETP.NE.AND.EX UP0, UPT, UR5, URZ, UPT, UP0 ;  /* 0x000000ff0500728c */ /* 0x000fd2000bf05300 */
[----:B------:R-:W-:Y:S05]  /*01f0*/  BRA.U !UP0, `(.L_x_3) ;  /* 0x0000000108107547 */ /* 0x000fea000b800000 */
[----:B------:R-:W2:Y:S01]  /*0200*/  LDC.64 R24, c[0x0][0x9a8] ;  /* 0x00026a00ff187b82 */ /* 0x000ea20000000a00 */
[----:B------:R-:W2:Y:S02]  /*0210*/  LDCU.64 UR4, c[0x0][0x358] ;  /* 0x00006b00ff0477ac */ /* 0x000ea40008000a00 */
[----:B--2---:R2:W5:Y:S01]  /*0220*/  LDG.E R24, desc[UR4][R24.64] ;  /* 0x0000000418187981 */ /* 0x004562000c1e1900 */
[----:B------:R-:W-:Y:S05]  /*0230*/  BRA `(.L_x_2) ;  /* 0x0000000000087947 */ /* 0x000fea0003800000 */
.L_x_3:
[----:B------:R-:W2:Y:S02]  /*0240*/  LDCU UR4, c[0x0][0x9a0] ;  /* 0x00013400ff0477ac */ /* 0x000ea40008000800 */
[----:B--2---:R-:W-:Y:S02]  /*0250*/  MOV R24, UR4 ;  /* 0x0000000400187c02 */ /* 0x004fe40008000f00 */
.L_x_2:
[----:B------:R-:W-:Y:S01]  /*0260*/  IMAD.U32 R0, RZ, RZ, UR18 ;  /* 0x00000012ff007e24 */ /* 0x000fe2000f8e00ff */
[----:B------:R-:W-:Y:S04]  /*0270*/  BSSY.RECONVERGENT B0, `(.L_x_4) ;  /* 0x000000c000007945 */ /* 0x000fe80003800200 */
[C---:B------:R-:W-:Y:S02]  /*0280*/  ISETP.NE.OR P1, PT, R0.reuse, 0x1, !P3 ;  /* 0x000000010000780c */ /* 0x040fe40005f25670 */
[----:B------:R-:W-:-:S11]  /*0290*/  ISETP.NE.OR P0, PT, R0, 0x3, !P3 ;  /* 0x000000030000780c */ /* 0x000fd60005f05670 */
[----:B------:R-:W-:Y:S05]  /*02a0*/  @P1 BRA `(.L_x_5) ;  /* 0x0000000000201947 */ /* 0x000fea0003800000 */
[----:B------:R-:W3:Y:S02]  /*02b0*/  LDCU.64 UR4, c[0x0][0x348] ;  /* 0x00006900ff0477ac */ /* 0x000ee40008000a00 */
[----:B---3--:R-:W-:Y:S02]  /*02c0*/  UIADD3 UR6, UP1, UPT, UR4, 0x80, URZ ;  /* 0x0000008004067890 */ /* 0x008fe4000ff3e0ff */
[----:B------:R-:W-:Y:S02]  /*02d0*/  UIADD3 UR4, UP0, UPT, UR4, 0x200, URZ ;  /* 0x0000020004047890 */ /* 0x000fe4000ff1e0ff */
[----:B------:R-:W-:Y:S02]  /*02e0*/  UIADD3.X UR7, UPT, UPT, URZ, UR5, URZ, UP1, !UPT ;  /* 0x00000005ff077290 */ /* 0x000fe40008ffe4ff */
[----:B------:R-:W-:-:S07]  /*02f0*/  UIADD3.X UR5, UPT, UPT, URZ, UR5, URZ, UP0, !UPT ;  /* 0x00000005ff057290 */ /* 0x000fce00087fe4ff */
[----:B------:R3:W-:Y:S02]  /*0300*/  UTMACCTL.PF [UR6] ;  /* 0x00000000060079b9 */ /* 0x0007e40008040000 */
[----:B------:R3:W-:Y:S02]  /*0310*/  UTMACCTL.PF [UR4] ;  /* 0x00000000040079b9 */ /* 0x0007e40008040000 */
[----:B---3--:R-:W-:Y:S01]  /*0320*/  NOP ;  /* 0x0000000000007918 */ /* 0x008fe20000000000 */
.L_x_5:
[----:B------:R-:W-:Y:S05]  /*0330*/  BSYNC.RECONVERGENT B0 ;  /* 0x0000000000007941 */ /* 0x000fea0003800200 */
.L_x_4:
[----:B------:R-:W-:Y:S04]  /*0340*/  BSSY.RECONVERGENT B0, `(.L_x_6) ;  /* 0x000000a000007945 */ /* 0x000fe80003800200 */
        /* <DEDUP_REMOVED lines=9> */
.L_x_7:
[----:B------:R-:W-:Y:S05]  /*03e0*/  BSYNC.RECONVERGENT B0 ;  /* 0x0000000000007941 */ /* 0x000fea0003800200 */
.L_x_6:
[----:B------:R-:W3:Y:S01]  /*03f0*/  LDCU.64 UR4, c[0x0][0x988] ;  /* 0x00013100ff0477ac */ /* 0x000ee20008000a00 */
[----:B------:R-:W-:Y:S02]  /*0400*/  UISETP.EQ.U32.AND UP2, UPT, UR8, URZ, UPT ;  /* 0x000000ff0800728c */ /* 0x000fe4000bf42070 */
[----:B------:R-:W-:Y:S02]  /*0410*/  UPLOP3.LUT UP3, UPT, UPT, UPT, UPT, 0x80, 0x8 ;  /* 0x000000000008789c */ /* 0x000fe40003f6f070 */
[----:B---3--:R-:W-:-:S04]  /*0420*/  UISETP.NE.U32.AND UP0, UPT, UR4, URZ, UPT ;  /* 0x000000ff0400728c */ /* 0x008fc8000bf05070 */
[----:B------:R-:W-:-:S04]  /*0430*/  UISETP.NE.AND.EX UP1, UPT, UR5, URZ, UPT, UP0 ;  /* 0x000000ff0500728c */ /* 0x000fc8000bf25300 */
[----:B------:R-:W-:-:S04]  /*0440*/  UISETP.EQ.OR.EX UP4, UPT, UR9, URZ, !UP1, UP2 ;  /* 0x000000ff0900728c */ /* 0x000fc8000cf82720 */
[----:B------:R-:W-:-:S06]  /*0450*/  UP2UR UR4, UPR, URZ, 0x10 ;  /* 0x00000010ff047883 */ /* 0x000fcc0008000000 */
[----:B------:R-:W-:Y:S01]  /*0460*/  MOV R59, UR4 ;  /* 0x00000004003b7c02 */ /* 0x000fe20008000f00 */
[----:B------:R-:W-:Y:S06]  /*0470*/  BRA.U !UP4, `(.L_x_8) ;  /* 0x000000010c207547 */ /* 0x000fec000b800000 */
[----:B------:R-:W-:Y:S01]  /*0480*/  UISETP.NE.U32.AND UP2, UPT, UR8, URZ, UPT ;  /* 0x000000ff0800728c */ /* 0x000fe2000bf45070 */
[----:B-----5:R-:W-:Y:S01]  /*0490*/  FSETP.NEU.AND P0, PT, R27, RZ, PT ;  /* 0x000000ff1b00720b */ /* 0x020fe20003f0d000 */
[----:B------:R-:W-:Y:S02]  /*04a0*/  USEL UR4, URZ, 0xffffffff, UP1 ;  /* 0xffffffffff047887 */ /* 0x000fe40008800000 */
[----:B------:R-:W-:-:S10]  /*04b0*/  UISETP.NE.AND.EX UP2, UPT, UR9, URZ, UPT, UP2 ;  /* 0x000000ff0900728c */ /* 0x000fd4000bf45320 */
[----:B------:R-:W-:Y:S01]  /*04c0*/  VOTEU.ANY UP0, P0 ;  /* 0x0000000000ff7886 */ /* 0x000fe20000000100 */
[----:B------:R-:W-:-:S04]  /*04d0*/  @!UP2 USEL UR4, URZ, 0xffffffff, UP0 ;  /* 0xffffffffff04a887 */ /* 0x000fc80008000000 */
[----:B------:R-:W-:-:S04]  /*04e0*/  ULOP3.LUT UR4, UR4, 0x1, URZ, 0xc0, !UPT ;  /* 0x0000000104047892 */ /* 0x000fc8000f8ec0ff */
[----:B------:R-:W-:-:S11]  /*04f0*/  UISETP.NE.U32.AND UP3, UPT, UR4, 0x1, UPT ;  /* 0x000000010400788c */ /* 0x000fd6000bf65070 */
.L_x_8:
[----:B-1----:R-:W1:Y:S01]  /*0500*/  SHFL.IDX PT, R2, R52, RZ, 0x1f ;  /* 0x00001fff34027589 */ /* 0x002e6200000e0000 */
[----:B------:R-:W-:-:S04]  /*0510*/  UISETP.NE.AND UP0, UPT, UR18, 0x2, UPT ;  /* 0x000000021200788c */ /* 0x000fc8000bf05270 */
[----:B------:R-:W-:Y:S01]  /*0520*/  USEL UR56, URZ, 0x1, UP0 ;  /* 0x00000001ff387887 */ /* 0x000fe20008000000 */
[----:B-1----:R-:W-:-:S13]  /*0530*/  ISETP.NE.AND P0, PT, R2, RZ, PT ;  /* 0x000000ff0200720c */ /* 0x002fda0003f05270 */
[----:B------:R-:W-:Y:S05]  /*0540*/  @P0 BRA `(.L_x_9) ;  /* 0x0000000000680947 */ /* 0x000fea0003800000 */
[----:B------:R-:W1:Y:S01]  /*0550*/  S2UR UR4, SR_CgaCtaId ;  /* 0x00000000000479c3 */ /* 0x000e620000008800 */
[----:B------:R-:W-:Y:S01]  /*0560*/  UMOV UR5, 0x400 ;  /* 0x0000040000057882 */ /* 0x000fe20000000000 */
[----:B------:R-:W-:Y:S01]  /*0570*/  UMOV UR6, 0x1 ;  /* 0x0000000100067882 */ /* 0x000fe20000000000 */
[----:B------:R-:W-:Y:S01]  /*0580*/  ELECT P0, URZ, PT ;  /* 0x0000000000ff782f */ /* 0x000fe20003800000 */
[----:B------:R-:W-:-:S04]  /*0590*/  UIADD3 UR6, UPT, UPT, -UR6, 0x100000, URZ ;  /* 0x0010000006067890 */ /* 0x000fc8000fffe1ff */
[----:B------:R-:W-:Y:S02]  /*05a0*/  USHF.L.U32 UR7, UR6, 0xb, URZ ;  /* 0x0000000b06077899 */ /* 0x000fe400080006ff */
[----:B------:R-:W-:Y:S02]  /*05b0*/  USHF.L.U32 UR6, UR6, 0x1, URZ ;  /* 0x0000000106067899 */ /* 0x000fe400080006ff */
[----:B-1----:R-:W-:Y:S01]  /*05c0*/  ULEA UR4, UR4, UR5, 0x18 ;  /* 0x0000000504047291 */ /* 0x002fe2000f8ec0ff */
[----:B------:R-:W1:Y:S11]  /*05d0*/  FENCE.VIEW.ASYNC.S ;  /* 0x00000000000073c6 */ /* 0x000e760000000000 */
[----:B-1----:R1:W3:Y:S01]  /*05e0*/  SYNCS.EXCH.64 URZ, [UR4], UR6 ;  /* 0x0000000604ff75b2 */ /* 0x0022e20008000100 */
[----:B------:R1:W4:Y:S01]  /*05f0*/  SYNCS.EXCH.64 URZ, [UR4+0x40], UR6 ;  /* 0x0000400604ff75b2 */ /* 0x0003220008000100 */
[----:B------:R1:W1:Y:S01]  /*0600*/  SYNCS.EXCH.64 URZ, [UR4+0x8], UR6 ;  /* 0x0000080604ff75b2 */ /* 0x0002620008000100 */
        /* <DEDUP_REMOVED lines=13> */
[----:B------:R-:W-:Y:S01]  /*06e0*/  NOP ;  /* 0x0000000000007918 */ /* 0x000fe20000000000 */
.L_x_9:
[----:B------:R-:W2:Y:S01]  /*06f0*/  SHFL.IDX PT, R2, R52, RZ, 0x1f ;  /* 0x00001fff34027589 */ /* 0x000ea200000e0000 */
[----:B------:R-:W-:Y:S01]  /*0700*/  NOP ;  /* 0x0000000000007918 */ /* 0x000fe20000000000 */
[----:B--2---:R-:W-:-:S13]  /*0710*/  ISETP.NE.AND P0, PT, R2, 0x1, PT ;  /* 0x000000010200780c */ /* 0x004fda0003f05270 */
[----:B------:R-:W-:Y:S05]  /*0720*/  @P0 BRA `(.L_x_10) ;  /* 0x0000000000580947 */ /* 0x000fea0003800000 */
[----:B-1----:R-:W1:Y:S01]  /*0730*/  S2UR UR4, SR_CgaCtaId ;  /* 0x00000000000479c3 */ /* 0x002e620000008800 */
[----:B------:R-:W-:Y:S01]  /*0740*/  UMOV UR5, 0x400 ;  /* 0x0000040000057882 */ /* 0x000fe20000000000 */
[----:B------:R-:W-:Y:S01]  /*0750*/  UMOV UR8, 0x20 ;  /* 0x0000002000087882 */ /* 0x000fe20000000000 */
[----:B------:R-:W-:Y:S01]  /*0760*/  UMOV UR6, 0x80 ;  /* 0x0000008000067882 */ /* 0x000fe20000000000 */
[----:B------:R-:W-:-:S04]  /*0770*/  UIADD3 UR8, UPT, UPT, -UR8, 0x100000, URZ ;  /* 0x0010000008087890 */ /* 0x000fc8000fffe1ff */
[----:B------:R-:W-:Y:S02]  /*0780*/  USHF.L.U32 UR9, UR8, 0xb, URZ ;  /* 0x0000000b08097899 */ /* 0x000fe400080006ff */
[----:B------:R-:W-:Y:S02]  /*0790*/  USHF.L.U32 UR8, UR8, 0x1, URZ ;  /* 0x0000000108087899 */ /* 0x000fe400080006ff */
[----:B------:R-:W-:-:S04]  /*07a0*/  UIADD3 UR6, UPT, UPT, -UR6, 0x100000, URZ ;  /* 0x0010000006067890 */ /* 0x000fc8000fffe1ff */
[----:B------:R-:W-:Y:S02]  /*07b0*/  USHF.L.U32 UR7, UR6, 0xb, URZ ;  /* 0x0000000b06077899 */ /* 0x000fe400080006ff */
[----:B------:R-:W-:Y:S01]  /*07c0*/  USHF.L.U32 UR6, UR6, 0x1, URZ ;  /* 0x0000000106067899 */ /* 0x000fe200080006ff */
[----:B------:R-:W-:Y:S01]  /*07d0*/  ELECT P0, URZ, PT ;  /* 0x0000000000ff782f */ /* 0x000fe20003800000 */
[----:B-1----:R-:W-:Y:S01]  /*07e0*/  ULEA UR4, UR4, UR5, 0x18 ;  /* 0x0000000504047291 */ /* 0x002fe2000f8ec0ff */
[----:B------:R-:W1:Y:S11]  /*07f0*/  FENCE.VIEW.ASYNC.S ;  /* 0x00000000000073c6 */ /* 0x000e760000000000 */
[----:B-1----:R2:W1:Y:S01]  /*0800*/  SYNCS.EXCH.64 URZ, [UR4+0x80], UR8 ;  /* 0x0000800804ff75b2 */ /* 0x0024620008000100 */
[----:B------:R2:W1:Y:S01]  /*0810*/  SYNCS.EXCH.64 URZ, [UR4+0xa0], UR6 ;  /* 0x0000a00604ff75b2 */ /* 0x0004620008000100 */
[----:B------:R2:W1:Y:S01]  /*0820*/  SYNCS.EXCH.64 URZ, [UR4+0x88], UR8 ;  /* 0x0000880804ff75b2 */ /* 0x0004620008000100 */
[----:B------:R2:W1:Y:S01]  /*0830*/  SYNCS.EXCH.64 URZ, [UR4+0xa8], UR6 ;  /* 0x0000a80604ff75b2 */ /* 0x0004620008000100 */
[----:B------:R2:W1:Y:S01]  /*0840*/  SYNCS.EXCH.64 URZ, [UR4+0x90], UR8 ;  /* 0x0000900804ff75b2 */ /* 0x0004620008000100 */
[----:B------:R2:W1:Y:S01]  /*0850*/  SYNCS.EXCH.64 URZ, [UR4+0xb0], UR6 ;  /* 0x0000b00604ff75b2 */ /* 0x0004620008000100 */
[----:B------:R2:W1:Y:S01]  /*0860*/  SYNCS.EXCH.64 URZ, [UR4+0x98], UR8 ;  /* 0x0000980804ff75b2 */ /* 0x0004620008000100 */
[----:B------:R2:W1:Y:S02]  /*0870*/  SYNCS.EXCH.64 URZ, [UR4+0xb8], UR6 ;  /* 0x0000b80604ff75b2 */ /* 0x0004640008000100 */
[----:B--2---:R-:W-:Y:S01]  /*0880*/  NOP ;  /* 0x0000000000007918 */ /* 0x004fe20000000000 */
.L_x_10:
[----:B------:R-:W2:Y:S01]  /*0890*/  SHFL.IDX PT, R2, R52, RZ, 0x1f ;  /* 0x00001fff34027589 */ /* 0x000ea200000e0000 */
[----:B------:R-:W-:Y:S01]  /*08a0*/  NOP ;  /* 0x0000000000007918 */ /* 0x000fe20000000000 */
[----:B--2---:R-:W-:-:S13]  /*08b0*/  ISETP.NE.AND P0, PT, R2, 0x3, PT ;  /* 0x000000030200780c */ /* 0x004fda0003f05270 */
[----:B------:R-:W-:Y:S05]  /*08c0*/  @P0 BRA `(.L_x_11) ;  /* 0x0000000000300947 */ /* 0x000fea0003800000 */
[----:B-1----:R-:W1:Y:S01]  /*08d0*/  S2UR UR4, SR_CgaCtaId ;  /* 0x00000000000479c3 */ /* 0x002e620000008800 */
[----:B------:R-:W-:Y:S01]  /*08e0*/  UMOV UR6, 0x400 ;  /* 0x0000040000067882 */ /* 0x000fe20000000000 */
[----:B------:R-:W-:Y:S01]  /*08f0*/  UMOV UR5, 0x20 ;  /* 0x0000002000057882 */ /* 0x000fe20000000000 */
[----:B------:R-:W-:Y:S01]  /*0900*/  ELECT P0, URZ, PT ;  /* 0x0000000000ff782f */ /* 0x000fe20003800000 */
[----:B-1----:R-:W-:Y:S02]  /*0910*/  ULEA UR6, UR4, UR6, 0x18 ;  /* 0x0000000604067291 */ /* 0x002fe4000f8ec0ff */
[----:B------:R-:W-:-:S04]  /*0920*/  UIADD3 UR4, UPT, UPT, -UR5, 0x100000, URZ ;  /* 0x0010000005047890 */ /* 0x000fc8000fffe1ff */
[----:B------:R-:W-:Y:S02]  /*0930*/  USHF.L.U32 UR5, UR4, 0xb, URZ ;  /* 0x0000000b04057899 */ /* 0x000fe400080006ff */
[----:B------:R-:W-:Y:S01]  /*0940*/  USHF.L.U32 UR4, UR4, 0x1, URZ ;  /* 0x0000000104047899 */ /* 0x000fe200080006ff */
[----:B------:R-:W1:Y:S11]  /*0950*/  FENCE.VIEW.ASYNC.S ;  /* 0x00000000000073c6 */ /* 0x000e760000000000 */
[----:B-1----:R2:W1:Y:S01]  /*0960*/  SYNCS.EXCH.64 URZ, [UR6+0xc0], UR4 ;  /* 0x0000c00406ff75b2 */ /* 0x0024620008000100 */
[----:B------:R2:W1:Y:S02]  /*0970*/  SYNCS.EXCH.64 URZ, [UR6+0xc8], UR4 ;  /* 0x0000c80406ff75b2 */ /* 0x0004640008000100 */
[----:B--2---:R-:W-:Y:S01]  /*0980*/  NOP ;  /* 0x0000000000007918 */ /* 0x004fe20000000000 */
.L_x_11:
[----:B------:R-:W2:Y:S01]  /*0990*/  SHFL.IDX PT, R2, R52, RZ, 0x1f ;  /* 0x00001fff34027589 */ /* 0x000ea200000e0000 */
[----:B------:R-:W-:Y:S01]  /*09a0*/  NOP ;  /* 0x0000000000007918 */ /* 0x000fe20000000000 */
[----:B--2---:R-:W-:-:S13]  /*09b0*/  ISETP.NE.AND P0, PT, R2, 0x4, PT ;  /* 0x000000040200780c */ /* 0x004fda0003f05270 */
[----:B------:R-:W-:Y:S05]  /*09c0*/  @P0 BRA `(.L_x_12) ;  /* 0x0000000000440947 */ /* 0x000fea0003800000 */
[----:B-1----:R-:W1:Y:S01]  /*09d0*/  S2UR UR6, SR_CgaCtaId ;  /* 0x00000000000679c3 */ /* 0x002e620000008800 */
[----:B------:R-:W-:Y:S01]  /*09e0*/  UMOV UR4, 0x100 ;  /* 0x0000010000047882 */ /* 0x000fe20000000000 */
[----:B------:R-:W-:Y:S01]  /*09f0*/  UMOV UR5, 0x400 ;  /* 0x0000040000057882 */ /* 0x000fe20000000000 */
[----:B------:R-:W-:Y:S01]  /*0a00*/  USEL UR4, UR4, 0xe0, UP3 ;  /* 0x000000e004047887 */ /* 0x000fe20009800000 */
[----:B------:R-:W-:Y:S01]  /*0a10*/  UMOV UR8, 0x1 ;  /* 0x0000000100087882 */ /* 0x000fe20000000000 */
[----:B------:R-:W-:Y:S01]  /*0a20*/  ELECT P0, URZ, PT ;  /* 0x0000000000ff782f */ /* 0x000fe20003800000 */
[----:B------:R-:W-:-:S04]  /*0a30*/  UIADD3 UR8, UPT, UPT, -UR8, 0x100000, URZ ;  /* 0x0010000008087890 */ /* 0x000fc8000fffe1ff */
[----:B------:R-:W-:Y:S02]  /*0a40*/  USHF.L.U32 UR9, UR8, 0xb, URZ ;  /* 0x0000000b08097899 */ /* 0x000fe400080006ff */
[----:B------:R-:W-:Y:S02]  /*0a50*/  USHF.L.U32 UR8, UR8, 0x1, URZ ;  /* 0x0000000108087899 */ /* 0x000fe400080006ff */
[----:B-1----:R-:W-:Y:S02]  /*0a60*/  ULEA UR6, UR6, UR5, 0x18 ;  /* 0x0000000506067291 */ /* 0x002fe4000f8ec0ff */
[----:B------:R-:W-:-:S04]  /*0a70*/  UIADD3 UR4, UPT, UPT, -UR4, 0x100000, URZ ;  /* 0x0010000004047890 */ /* 0x000fc8000fffe1ff */
[----:B------:R-:W-:Y:S02]  /*0a80*/  USHF.L.U32 UR5, UR4, 0xb, URZ ;  /* 0x0000000b04057899 */ /* 0x000fe400080006ff */
[----:B------:R-:W-:Y:S01]  /*0a90*/  USHF.L.U32 UR4, UR4, 0x1, URZ ;  /* 0x0000000104047899 */ /* 0x000fe200080006ff */
[----:B------:R-:W1:Y:S03]  /*0aa0*/  FENCE.VIEW.ASYNC.S ;  /* 0x00000000000073c6 */ /* 0x000e660000000000 */
[----:B-1----:R2:W1:Y:S08]  /*0ab0*/  SYNCS.EXCH.64 URZ, [UR6+0xd0], UR8 ;  /* 0x0000d00806ff75b2 */ /* 0x0024700008000100 */
[----:B------:R2:W1:Y:S02]  /*0ac0*/  SYNCS.EXCH.64 URZ, [UR6+0xd8], UR4 ;  /* 0x0000d80406ff75b2 */ /* 0x0004640008000100 */
[----:B--2---:R-:W-:Y:S01]  /*0ad0*/  NOP ;  /* 0x0000000000007918 */ /* 0x004fe20000000000 */
.L_x_12:
[----:B------:R-:W2:Y:S01]  /*0ae0*/  SHFL.IDX PT, R2, R52, RZ, 0x1f ;  /* 0x00001fff34027589 */ /* 0x000ea200000e0000 */
[----:B------:R-:W1:Y:S01]  /*0af0*/  S2UR UR51, SR_CTAID.X ;  /* 0x00000000003379c3 */ /* 0x000e620000002500 */
[----:B------:R-:W-:-:S07]  /*0b00*/  NOP ;  /* 0x0000000000007918 */ /* 0x000fce0000000000 */
[----:B------:R-:W1:Y:S01]  /*0b10*/  S2UR UR24, SR_CTAID.Y ;  /* 0x00000000001879c3 */ /* 0x000e620000002600 */
[----:B--2---:R-:W-:-:S13]  /*0b20*/  ISETP.NE.AND P0, PT, R2, 0x5, PT ;  /* 0x000000050200780c */ /* 0x004fda0003f05270 */
[----:B-1----:R-:W-:Y:S05]  /*0b30*/  @P0 BRA `(.L_x_13) ;  /* 0x0000000000480947 */ /* 0x002fea0003800000 */
[----:B------:R-:W1:Y:S01]  /*0b40*/  S2UR UR4, SR_CgaCtaId ;  /* 0x00000000000479c3 */ /* 0x000e620000008800 */
        /* <DEDUP_REMOVED lines=12> */
[----:B-1----:R1:W2:Y:S01]  /*0c10*/  SYNCS.EXCH.64 URZ, [UR4+0xe0], UR8 ;  /* 0x0000e00804ff75b2 */ /* 0x0022a20008000100 */
[----:B------:R1:W1:Y:S01]  /*0c20*/  SYNCS.EXCH.64 URZ, [UR4+0xf0], UR6 ;  /* 0x0000f00604ff75b2 */ /* 0x0002620008000100 */
[----:B------:R1:W1:Y:S01]  /*0c30*/  SYNCS.EXCH.64 URZ, [UR4+0xe8], UR8 ;  /* 0x0000e80804ff75b2 */ /* 0x0002620008000100 */
[----:B------:R1:W1:Y:S01]  /*0c40*/  SYNCS.EXCH.64 URZ, [UR4+0xf8], UR6 ;  /* 0x0000f80604ff75b2 */ /* 0x0002620008000100 */
[----:B------:R-:W-:Y:S01]  /*0c50*/  NOP ;  /* 0x0000000000007918 */ /* 0x000fe20000000000 */
.L_x_13:
[----:B------:R-:W-:-:S05]  /*0c60*/  CS2R.32 R45, SR_CgaSize ;  /* 0x00000000002d7805 */ /* 0x000fca0000008a00 */
[----:B------:R-:W-:-:S05]  /*0c70*/  IMAD R45, R45, -0xa0, RZ ;  /* 0xffffff602d2d7824 */ /* 0x000fca00078e02ff */
[----:B------:R-:W-:-:S14]  /*0c80*/  R2UR UR5, R45 ;  /* 0x000000002d0572ca */ /* 0x000fdc00000e0000 */
[----:B------:R-:W3:Y:S01]  /*0c90*/  LDCU UR5, c[0x0][UR5+0x2b0] ;  /* 0x00005600050577ac */ /* 0x000ee20008000800 */
[----:B------:R-:W-:Y:S02]  /*0ca0*/  I2FP.F32.U32 R45, UR51 ;  /* 0x00000033002d7c45 */ /* 0x000fe40008201000 */
[----:B------:R-:W-:-:S05]  /*0cb0*/  CS2R.32 R3, SR_CgaSize ;  /* 0x0000000000037805 */ /* 0x000fca0000008a00 */
[----:B------:R-:W-:-:S06]  /*0cc0*/  IMAD R3, R3, -0xa0, RZ ;  /* 0xffffff6003037824 */ /* 0x000fcc00078e02ff */
[----:B------:R-:W4:Y:S01]  /*0cd0*/  LDC R3, c[0x0][R3+0x2a0] ;  /* 0x0000a80003037b82 */ /* 0x000f220000000800 */
[----:B------:R-:W-:Y:S02]  /*0ce0*/  I2FP.F32.U32 R44, UR24 ;  /* 0x00000018002c7c45 */ /* 0x000fe40008201000 */
[----:B------:R-:W-:-:S05]  /*0cf0*/  CS2R.32 R2, SR_CgaSize ;  /* 0x0000000000027805 */ /* 0x000fca0000008a00 */
[----:B------:R-:W-:-:S05]  /*0d00*/  IMAD R2, R2, -0xa0, RZ ;  /* 0xffffff6002027824 */ /* 0x000fca00078e02ff */
[----:B-1----:R-:W-:-:S14]  /*0d10*/  R2UR UR4, R2 ;  /* 0x00000000020472ca */ /* 0x002fdc00000e0000 */
[----:B------:R-:W1:Y:S01]  /*0d20*/  LDCU UR4, c[0x0][UR4+0x2b4] ;  /* 0x00005680040477ac */ /* 0x000e620008000800 */
[----:B------:R-:W-:Y:S01]  /*0d30*/  NOP ;  /* 0x0000000000007918 */ /* 0x000fe20000000000 */
[----:B------:R-:W2:Y:S01]  /*0d40*/  LDCU UR19, c[0x0][0xc24] ;  /* 0x00018480ff1377ac */ /* 0x000ea20008000800 */
[----:B------:R-:W-:-:S05]  /*0d50*/  CS2R.32 R2, SR_CgaSize ;  /* 0x0000000000027805 */ /* 0x000fca0000008a00 */
[----:B------:R-:W-:-:S06]  /*0d60*/  IMAD R2, R2, -0xa0, RZ ;  /* 0xffffff6002027824 */ /* 0x000fcc00078e02ff */
[----:B------:R-:W4:Y:S01]  /*0d70*/  LDC R2, c[0x0][R2+0x2a4] ;  /* 0x0000a90002027b82 */ /* 0x000f220000000800 */
[----:B---3--:R-:W-:-:S07]  /*0d80*/  FMUL R45, R45, UR5 ;  /* 0x000000052d2d7c20 */ /* 0x008fce0008400000 */
[----:B------:R-:W3:Y:S01]  /*0d90*/  S2UR UR52, SR_CTAID.Z ;  /* 0x00000000003479c3 */ /* 0x000ee20000002700 */
[----:B-1----:R-:W-:Y:S01]  /*0da0*/  FMUL R44, R44, UR4 ;  /* 0x000000042c2c7c20 */ /* 0x002fe20008400000 */
[----:B------:R-:W1:Y:S01]  /*0db0*/  F2I.U32.TRUNC.NTZ R45, R45 ;  /* 0x0000002d002d7305 */ /* 0x000e62000020f000 */
[----:B--2---:R-:W-:-:S07]  /*0dc0*/  UISETP.GE.AND UP0, UPT, UR19, 0x1, UPT ;  /* 0x000000011300788c */ /* 0x004fce000bf06270 */
[----:B------:R-:W2:Y:S01]  /*0dd0*/  F2I.U32.TRUNC.NTZ R44, R44 ;  /* 0x0000002c002c7305 */ /* 0x000ea2000020f000 */
[----:B-1----:R-:W-:-:S05]  /*0de0*/  IADD3 R45, PT, PT, -R45, RZ, RZ ;  /* 0x000000ff2d2d7210 */ /* 0x002fca0007ffe1ff */
[----:B----4-:R-:W-:Y:S01]  /*0df0*/  IMAD R45, R3, R45, UR51 ;  /* 0x00000033032d7e24 */ /* 0x010fe2000f8e022d */
[----:B--2---:R-:W-:-:S05]  /*0e00*/  IADD3 R44, PT, PT, -R44, RZ, RZ ;  /* 0x000000ff2c2c7210 */ /* 0x004fca0007ffe1ff */
[----:B------:R-:W-:Y:S01]  /*0e10*/  IMAD R44, R2, R44, UR24 ;  /* 0x00000018022c7e24 */ /* 0x000fe2000f8e022c */
[----:B------:R-:W-:Y:S06]  /*0e20*/  BAR.SYNC.DEFER_BLOCKING 0x0 ;  /* 0x0000000000007b1d */ /* 0x000fec0000010000 */
[----:B---3--:R-:W-:Y:S05]  /*0e30*/  BRA.U !UP0, `(.L_x_14) ;  /* 0x0000000108d47547 */ /* 0x008fea000b800000 */
[----:B------:R-:W1:Y:S01]  /*0e40*/  LDCU.128 UR20, c[0x0][0xc10] ;  /* 0x00018200ff1477ac */ /* 0x000e620008000c00 */
[----:B------:R-:W2:Y:S01]  /*0e50*/  LDCU UR6, c[0x0][0x370] ;  /* 0x00006e00ff0677ac */ /* 0x000ea20008000800 */
[----:B------:R-:W3:Y:S01]  /*0e60*/  LDCU UR4, c[0x0][0x374] ;  /* 0x00006e80ff0477ac */ /* 0x000ee20008000800 */
[----:B------:R-:W4:Y:S01]  /*0e70*/  LDCU UR25, c[0x0][0xc0c] ;  /* 0x00018180ff1977ac */ /* 0x000f220008000800 */
[----:B------:R-:W4:Y:S01]  /*0e80*/  LDCU UR5, c[0x0][0xc20] ;  /* 0x00018400ff0577ac */ /* 0x000f220008000800 */
[----:B------:R-:W4:Y:S01]  /*0e90*/  LDCU.64 UR16, c[0x0][0xc28] ;  /* 0x00018500ff1077ac */ /* 0x000f220008000a00 */
[----:B-1----:R-:W-:Y:S02]  /*0ea0*/  UISETP.NE.AND UP0, UPT, UR22, 0x1, UPT ;  /* 0x000000011600788c */ /* 0x002fe4000bf05270 */
[----:B---3--:R-:W-:Y:S02]  /*0eb0*/  UIMAD.WIDE.U32 UR8, UR4, UR23, URZ ;  /* 0x00000017040872a5 */ /* 0x008fe4000f8e00ff */
[----:B--2---:R-:W-:-:S02]  /*0ec0*/  UIMAD.WIDE.U32 UR10, UR6, UR20, URZ ;  /* 0x00000014060a72a5 */ /* 0x004fc4000f8e00ff */
[----:B----4-:R-:W-:Y:S02]  /*0ed0*/  UISETP.NE.AND UP2, UPT, UR25, 0x1, UPT ;  /* 0x000000011900788c */ /* 0x010fe4000bf45270 */
[----:B------:R-:W-:Y:S01]  /*0ee0*/  UISETP.NE.AND UP4, UPT, UR19, 0x1, UPT ;  /* 0x000000011300788c */ /* 0x000fe2000bf85270 */
[----:B------:R-:W-:Y:S02]  /*0ef0*/  UMOV UR8, UR9 ;  /* 0x0000000900087c82 */ /* 0x000fe40008000000 */
[----:B------:R-:W-:Y:S01]  /*0f00*/  UMOV UR10, UR11 ;  /* 0x0000000b000a7c82 */ /* 0x000fe20008000000 */
[----:B------:R-:W-:Y:S02]  /*0f10*/  @UP0 USHF.R.U32.HI UR4, URZ, UR5, UR8 ;  /* 0x00000005ff040299 */ /* 0x000fe40008011608 */
[----:B------:R-:W-:Y:S02]  /*0f20*/  UIMAD.WIDE.U32 UR12, UR24, UR23, URZ ;  /* 0x00000017180c72a5 */ /* 0x000fe4000f8e00ff */
[----:B------:R-:W-:-:S02]  /*0f30*/  UIMAD.WIDE.U32 UR8, UR4, UR16, URZ ;  /* 0x00000010040872a5 */ /* 0x000fc4000f8e00ff */
[----:B------:R-:W-:Y:S02]  /*0f40*/  @UP2 USHF.R.U32.HI UR6, URZ, UR21, UR10 ;  /* 0x00000015ff062299 */ /* 0x000fe4000801160a */
[----:B------:R-:W-:Y:S02]  /*0f50*/  UIMAD.WIDE.U32 UR14, UR51, UR20, URZ ;  /* 0x00000014330e72a5 */ /* 0x000fe4000f8e00ff */
[----:B------:R-:W-:Y:S01]  /*0f60*/  UIMAD.WIDE.U32 UR10, UR6, UR16, URZ ;  /* 0x00000010060a72a5 */ /* 0x000fe2000f8e00ff */
[----:B------:R-:W-:Y:S01]  /*0f70*/  UMOV UR12, UR13 ;  /* 0x0000000d000c7c82 */ /* 0x000fe20008000000 */
[----:B------:R-:W-:Y:S01]  /*0f80*/  UMOV UR8, UR9 ;  /* 0x0000000900087c82 */ /* 0x000fe20008000000 */
[----:B------:R-:W-:Y:S02]  /*0f90*/  USHF.R.U32.HI UR12, URZ, UR5, UR12 ;  /* 0x00000005ff0c7299 */ /* 0x000fe4000801160c */
[----:B------:R-:W-:Y:S01]  /*0fa0*/  @UP4 USHF.R.U32.HI UR4, URZ, UR17, UR8 ;  /* 0x00000011ff044299 */ /* 0x000fe20008011608 */
[----:B------:R-:W-:Y:S01]  /*0fb0*/  UMOV UR14, UR15 ;  /* 0x0000000f000e7c82 */ /* 0x000fe20008000000 */
[----:B------:R-:W-:Y:S01]  /*0fc0*/  UMOV UR10, UR11 ;  /* 0x0000000b000a7c82 */ /* 0x000fe20008000000 */
[----:B------:R-:W-:-:S02]  /*0fd0*/  USHF.R.U32.HI UR14, URZ, UR21, UR14 ;  /* 0x00000015ff0e7299 */ /* 0x000fc4000801160e */
[----:B------:R-:W-:Y:S02]  /*0fe0*/  USEL UR5, UR24, UR12, !UP0 ;  /* 0x0000000c18057287 */ /* 0x000fe4000c000000 */
[----:B------:R-:W-:Y:S02]  /*0ff0*/  @UP4 USHF.R.U32.HI UR6, URZ, UR17, UR10 ;  /* 0x00000011ff064299 */ /* 0x000fe4000801160a */
[----:B------:R-:W-:Y:S02]  /*1000*/  UIMAD UR7, UR4, UR19, URZ ;  /* 0x00000013040772a4 */ /* 0x000fe4000f8e02ff */
[----:B------:R-:W-:Y:S02]  /*1010*/  USEL UR4, UR51, UR14, !UP2 ;  /* 0x0000000e33047287 */ /* 0x000fe4000d000000 */
[----:B------:R-:W-:Y:S02]  /*1020*/  UIMAD UR10, UR6, UR19, URZ ;  /* 0x00000013060a72a4 */ /* 0x000fe4000f8e02ff */
[----:B------:R-:W-:-:S02]  /*1030*/  UISETP.GE.AND UP0, UPT, UR5, UR7, UPT ;  /* 0x000000070500728c */ /* 0x000fc4000bf06270 */
[----:B------:R-:W-:Y:S02]  /*1040*/  UIMAD.WIDE.U32 UR8, UR5, UR16, URZ ;  /* 0x00000010050872a5 */ /* 0x000fe4000f8e00ff */
[----:B------:R-:W-:Y:S02]  /*1050*/  UISETP.GE.OR UP0, UPT, UR4, UR10, UP0 ;  /* 0x0000000a0400728c */ /* 0x000fe40008706670 */
[----:B------:R-:W-:Y:S02]  /*1060*/  UIMAD.WIDE.U32 UR10, UR4, UR16, URZ ;  /* 0x00000010040a72a5 */ /* 0x000fe4000f8e00ff */
[----:B------:R-:W-:Y:S01]  /*1070*/  UIADD3 UR10, UPT, UPT, -UR4, URZ, URZ ;  /* 0x000000ff040a7290 */ /* 0x000fe2000fffe1ff */
[----:B------:R-:W-:Y:S01]  /*1080*/  UMOV UR8, UR9 ;  /* 0x0000000900087c82 */ /* 0x000fe20008000000 */
[----:B------:R-:W-:Y:S02]  /*1090*/  UIADD3 UR9, UPT, UPT, -UR5, URZ, URZ ;  /* 0x000000ff05097290 */ /* 0x000fe4000fffe1ff */
[----:B------:R-:W-:-:S03]  /*10a0*/  USHF.R.U32.HI UR8, URZ, UR17, UR8 ;  /* 0x00000011ff087299 */ /* 0x000fc60008011608 */
[----:B------:R-:W-:Y:S01]  /*10b0*/  @!UP0 UMOV UR7, UR11 ;  /* 0x0000000b00078c82 */ /* 0x000fe20008000000 */
[----:B------:R-:W-:Y:S02]  /*10c0*/  UIMAD UR24, UR22, UR9, UR24 ;  /* 0x00000009161872a4 */ /* 0x000fe4000f8e0218 */
[----:B------:R-:W-:Y:S02]  /*10d0*/  USEL UR8, UR5, UR8, !UP4 ;  /* 0x0000000805087287 */ /* 0x000fe4000e000000 */
[----:B------:R-:W-:Y:S02]  /*10e0*/  @!UP0 USHF.R.U32.HI UR7, URZ, UR17, UR7 ;  /* 0x00000011ff078299 */ /* 0x000fe40008011607 */
[----:B------:R-:W-:Y:S02]  /*10f0*/  UIADD3 UR9, UPT, UPT, -UR8, URZ, URZ ;  /* 0x000000ff08097290 */ /* 0x000fe4000fffe1ff */
[----:B------:R-:W-:Y:S02]  /*1100*/  @!UP0 USEL UR7, UR4, UR7, !UP4 ;  /* 0x0000000704078287 */ /* 0x000fe4000e000000 */
[----:B------:R-:W-:-:S02]  /*1110*/  UIMAD UR9, UR19, UR9, UR5 ;  /* 0x00000009130972a4 */ /* 0x000fc4000f8e0205 */
[----:B------:R-:W-:Y:S02]  /*1120*/  @!UP0 UIADD3 UR8, UPT, UPT, UR8, -UR7, URZ ;  /* 0x8000000708088290 */ /* 0x000fe4000fffe0ff */
[----:B------:R-:W-:Y:S02]  /*1130*/  @!UP0 UIMAD UR7, UR9, UR6, UR7 ;  /* 0x00000006090782a4 */ /* 0x000fe4000f8e0207 */
[----:B------:R-:W-:Y:S02]  /*1140*/  @!UP0 UIMAD UR5, UR8, UR19, UR4 ;  /* 0x00000013080582a4 */ /* 0x000fe4000f8e0204 */
[----:B------:R-:W-:Y:S02]  /*1150*/  UIMAD UR6, UR25, UR10, UR51 ;  /* 0x0000000a190672a4 */ /* 0x000fe4000f8e0233 */
[----:B------:R-:W-:Y:S01]  /*1160*/  UIMAD UR24, UR5, UR22, UR24 ;  /* 0x00000016051872a4 */ /* 0x000fe2000f8e0218 */
[----:B------:R-:W-:Y:S02]  /*1170*/  @!UP0 UMOV UR4, UR7 ;  /* 0x0000000700048c82 */ /* 0x000fe40008000000 */
[----:B------:R-:W-:-:S12]  /*1180*/  UIMAD UR51, UR4, UR25, UR6 ;  /* 0x00000019043372a4 */ /* 0x000fd8000f8e0206 */
.L_x_14:
[----:B------:R-:W1:Y:S02]  /*1190*/  LDCU UR4, c[0x0][0xc30] ;  /* 0x00018600ff0477ac */ /* 0x000e640008000800 */
[----:B-1----:R-:W-:-:S09]  /*11a0*/  UISETP.NE.AND UP0, UPT, UR4, 0x1, UPT ;  /* 0x000000010400788c */ /* 0x002fd2000bf05270 */
[----:B------:R-:W-:Y:S05]  /*11b0*/  BRA.U UP0, `(.L_x_15) ;  /* 0x0000000100447547 */ /* 0x000fea000b800000 */
[----:B------:R-:W1:Y:S01]  /*11c0*/  LDCU.128 UR8, c[0x0][0xc10] ;  /* 0x00018200ff0877ac */ /* 0x000e620008000c00 */
[----:B------:R-:W2:Y:S01]  /*11d0*/  LDCU UR12, c[0x0][0xc0c] ;  /* 0x00018180ff0c77ac */ /* 0x000ea20008000800 */
[----:B------:R-:W3:Y:S01]  /*11e0*/  LDCU UR13, c[0x0][0xc20] ;  /* 0x00018400ff0d77ac */ /* 0x000ee20008000800 */
[----:B-1----:R-:W-:Y:S02]  /*11f0*/  UIMAD.WIDE.U32 UR6, UR51, UR8, URZ ;  /* 0x00000008330672a5 */ /* 0x002fe4000f8e00ff */
[----:B------:R-:W-:Y:S02]  /*1200*/  UIMAD.WIDE.U32 UR4, UR24, UR11, URZ ;  /* 0x0000000b180472a5 */ /* 0x000fe4000f8e00ff */
[----:B--2---:R-:W-:Y:S02]  /*1210*/  UISETP.NE.AND UP2, UPT, UR12, 0x1, UPT ;  /* 0x000000010c00788c */ /* 0x004fe4000bf45270 */
[----:B------:R-:W-:Y:S01]  /*1220*/  UISETP.NE.AND UP0, UPT, UR10, 0x1, UPT ;  /* 0x000000010a00788c */ /* 0x000fe2000bf05270 */
[----:B------:R-:W-:-:S02]  /*1230*/  UMOV UR6, UR7 ;  /* 0x0000000700067c82 */ /* 0x000fc40008000000 */
[----:B------:R-:W-:Y:S01]  /*1240*/  UMOV UR4, UR5 ;  /* 0x0000000500047c82 */ /* 0x000fe20008000000 */
[----:B------:R-:W-:Y:S02]  /*1250*/  USHF.R.U32.HI UR6, URZ, UR9, UR6 ;  /* 0x00000009ff067299 */ /* 0x000fe40008011606 */
[----:B---3--:R-:W-:Y:S02]  /*1260*/  USHF.R.U32.HI UR4, URZ, UR13, UR4 ;  /* 0x0000000dff047299 */ /* 0x008fe40008011604 */
[----:B------:R-:W-:Y:S02]  /*1270*/  USEL UR5, UR51, UR6, !UP2 ;  /* 0x0000000633057287 */ /* 0x000fe4000d000000 */
[----:B------:R-:W-:-:S04]  /*1280*/  USEL UR4, UR24, UR4, !UP0 ;  /* 0x0000000418047287 */ /* 0x000fc8000c000000 */
[----:B------:R-:W-:Y:S02]  /*1290*/  UIADD3 UR6, UPT, UPT, UR5, -UR4, URZ ;  /* 0x8000000405067290 */ /* 0x000fe4000fffe0ff */
[----:B------:R-:W-:Y:S02]  /*12a0*/  UIADD3 UR4, UPT, UPT, -UR5, UR4, URZ ;  /* 0x0000000405047290 */ /* 0x000fe4000fffe1ff */
[----:B------:R-:W-:Y:S02]  /*12b0*/  UIMAD UR24, UR6, UR10, UR24 ;  /* 0x0000000a061872a4 */ /* 0x000fe4000f8e0218 */
[----:B------:R-:W-:-:S12]  /*12c0*/  UIMAD UR51, UR4, UR12, UR51 ;  /* 0x0000000c043372a4 */ /* 0x000fd8000f8e0233 */
.L_x_15:
[----:B------:R-:W-:Y:S01]  /*12d0*/  BAR.SYNC.DEFER_BLOCKING 0x0 ;  /* 0x0000000000007b1d */ /* 0x000fe20000010000 */
[----:B------:R-:W-:Y:S01]  /*12e0*/  UISETP.NE.AND UP0, UPT, UR18, 0x2, UPT ;  /* 0x000000021200788c */ /* 0x000fe2000bf05270 */
[----:B------:R-:W-:Y:S02]  /*12f0*/  ISETP.NE.OR P3, PT, R0, 0x2, !P3 ;  /* 0x000000020000780c */ /* 0x000fe40005f65670 */
[----:B------:R-:W-:Y:S02]  /*1300*/  LOP3.LUT R0, R50, 0x1f, RZ, 0xc0, !PT ;  /* 0x0000001f32007812 */ /* 0x000fe400078ec0ff */
[----:B------:R-:W1:Y:S04]  /*1310*/  LDCU UR39, c[0x0][0xc24] ;  /* 0x00018480ff2777ac */ /* 0x000e680008000800 */
[----:B------:R-:W-:Y:S05]  /*1320*/  BRA.U UP0, `(.L_x_16) ;  /* 0x0000001d00287547 */ /* 0x000fea000b800000 */
[----:B------:R-:W2:Y:S01]  /*1330*/  LDCU UR5, c[0x0][0x388] ;  /* 0x00007100ff0577ac */ /* 0x000ea20008000800 */
[----:B------:R-:W-:Y:S01]  /*1340*/  PLOP3.LUT P1, PT, PT, PT, UP3, 0x80, 0x8 ;  /* 0x000000000008781c */ /* 0x000fe20003f2f038 */
[----:B------:R-:W-:Y:S01]  /*1350*/  IMAD.MOV.U32 R2, RZ, RZ, RZ ;  /* 0x000000ffff027224 */ /* 0x000fe200078e00ff */
[----:B------:R-:W-:Y:S01]  /*1360*/  ISETP.EQ.OR P2, PT, R0, RZ, P3 ;  /* 0x000000ff0000720c */ /* 0x000fe20001f42670 */
[----:B------:R-:W3:Y:S01]  /*1370*/  LDCU UR8, c[0x0][0x38c] ;  /* 0x00007180ff0877ac */ /* 0x000ee20008000800 */
[----:B------:R-:W-:Y:S01]  /*1380*/  PLOP3.LUT P1, PT, P1, PT, PT, 0x8, 0x80 ;  /* 0x000000000080781c */ /* 0x000fe20000f2e170 */
[----:B------:R-:W4:Y:S01]  /*1390*/  LDCU.64 UR6, c[0x0][0x390] ;  /* 0x00007200ff0677ac */ /* 0x000f220008000a00 */
[----:B------:R-:W1:Y:S01]  /*13a0*/  LDCU UR62, c[0x0][0x370] ;  /* 0x00006e00ff3e77ac */ /* 0x000e620008000800 */
[----:B------:R-:W1:Y:S01]  /*13b0*/  LDCU.64 UR54, c[0x0][0x348] ;  /* 0x00006900ff3677ac */ /* 0x000e620008000a00 */
[----:B--2---:R-:W-:Y:S01]  /*13c0*/  UIADD3 UR5, UPT, UPT, UR5, 0x3f, URZ ;  /* 0x0000003f05057890 */ /* 0x004fe2000fffe0ff */
[----:B------:R-:W2:Y:S03]  /*13d0*/  LDCU UR61, c[0x0][0x374] ;  /* 0x00006e80ff3d77ac */ /* 0x000ea60008000800 */
[----:B------:R-:W-:Y:S01]  /*13e0*/  USHF.R.S32.HI UR4, URZ, 0x1f, UR5 ;  /* 0x0000001fff047899 */ /* 0x000fe20008011405 */
[----:B------:R-:W-:Y:S01]  /*13f0*/  UMOV UR40, 0x1 ;  /* 0x0000000100287882 */ /* 0x000fe20000000000 */
[----:B------:R-:W-:-:S02]  /*1400*/  UMOV UR43, URZ ;  /* 0x000000ff002b7c82 */ /* 0x000fc40008000000 */
[----:B------:R-:W-:Y:S01]  /*1410*/  ULEA.HI UR4, UR4, UR5, URZ, 0x6 ;  /* 0x0000000504047291 */ /* 0x000fe2000f8f30ff */
[----:B------:R-:W-:Y:S01]  /*1420*/  UMOV UR30, URZ ;  /* 0x000000ff001e7c82 */ /* 0x000fe20008000000 */
[----:B------:R-:W-:Y:S02]  /*1430*/  UMOV UR52, URZ ;  /* 0x000000ff00347c82 */ /* 0x000fe40008000000 */
[----:B------:R-:W-:-:S04]  /*1440*/  USHF.R.S32.HI UR4, URZ, 0x6, UR4 ;  /* 0x00000006ff047899 */ /* 0x000fc80008011404 */
[----:B---3--:R-:W-:-:S04]  /*1450*/  UIMAD UR4, UR4, UR8, URZ ;  /* 0x00000008040472a4 */ /* 0x008fc8000f8e02ff */
[----:B----4-:R-:W-:-:S04]  /*1460*/  UIMAD UR4, UR4, UR6, URZ ;  /* 0x00000006040472a4 */ /* 0x010fc8000f8e02ff */
[----:B------:R-:W-:-:S04]  /*1470*/  UIMAD UR63, UR4, UR7, URZ ;  /* 0x00000007043f72a4 */ /* 0x000fc8000f8e02ff */
[----:B------:R-:W-:Y:S02]  /*1480*/  UISETP.NE.AND UP1, UPT, UR63, URZ, UPT ;  /* 0x000000ff3f00728c */ /* 0x000fe4000bf25270 */
[----:B------:R-:W-:-:S04]  /*1490*/  UISETP.LT.U32.AND UP0, UPT, UR63, 0x8, UPT ;  /* 0x000000083f00788c */ /* 0x000fc8000bf01070 */
[----:B------:R-:W-:-:S04]  /*14a0*/  USEL UR4, UR63, 0x8, UP0 ;  /* 0x000000083f047887 */ /* 0x000fc80008000000 */
[----:B------:R-:W-:Y:S02]  /*14b0*/  UIADD3 UR5, UPT, UPT, UR4, -0x1, URZ ;  /* 0xffffffff04057890 */ /* 0x000fe4000fffe0ff */
[----:B------:R-:W-:Y:S02]  /*14c0*/  @!UP1 UIADD3 UR5, UPT, UPT, UR4, URZ, URZ ;  /* 0x000000ff04059290 */ /* 0x000fe4000fffe0ff */
[----:B------:R-:W-:Y:S02]  /*14d0*/  UIADD3 UR60, UPT, UPT, UR63, -UR4, URZ ;  /* 0x800000043f3c7290 */ /* 0x000fe4000fffe0ff */
[----:B-12---:R-:W-:-:S12]  /*14e0*/  UIADD3 UR64, UPT, UPT, UR5, 0x1, URZ ;  /* 0x0000000105407890 */ /* 0x006fd8000fffe0ff */
.L_x_32:
[----:B------:R-:W1:Y:S01]  /*14f0*/  S2UR UR41, SR_CgaCtaId ;  /* 0x00000000002979c3 */ /* 0x000e620000008800 */
[----:B------:R-:W-:Y:S01]  /*1500*/  UMOV UR4, 0x400 ;  /* 0x0000040000047882 */ /* 0x000fe20000000000 */
[----:B------:R-:W-:Y:S01]  /*1510*/  MOV R0, UR40 ;  /* 0x0000002800007c02 */ /* 0x000fe20008000f00 */
[----:B------:R-:W-:Y:S02]  /*1520*/  UISETP.NE.AND UP0, UPT, UR63, URZ, UPT ;  /* 0x000000ff3f00728c */ /* 0x000fe4000bf05270 */
[----:B------:R-:W-:Y:S01]  /*1530*/  USHF.L.U32 UR50, UR51, 0x6, URZ ;  /* 0x0000000633327899 */ /* 0x000fe200080006ff */
[----:B------:R-:W-:Y:S01]  /*1540*/  SHF.L.U32 R0, R0, 0x1f, RZ ;  /* 0x0000001f00007819 */ /* 0x000fe200000006ff */
[----:B------:R-:W-:Y:S01]  /*1550*/  USHF.L.U32 UR34, UR24, 0x7, URZ ;  /* 0x0000000718227899 */ /* 0x000fe200080006ff */
[----:B------:R-:W-:Y:S01]  /*1560*/  UMOV UR31, URZ ;  /* 0x000000ff001f7c82 */ /* 0x000fe20008000000 */
[----:B------:R-:W-:Y:S01]  /*1570*/  UMOV UR38, URZ ;  /* 0x000000ff00267c82 */ /* 0x000fe20008000000 */
[----:B------:R-:W-:Y:S01]  /*1580*/  UMOV UR37, URZ ;  /* 0x000000ff00257c82 */ /* 0x000fe20008000000 */
[----:B------:R-:W-:Y:S01]  /*1590*/  UMOV UR36, URZ ;  /* 0x000000ff00247c82 */ /* 0x000fe20008000000 */
[----:B-1----:R-:W-:-:S04]  /*15a0*/  ULEA UR41, UR41, UR4, 0x18 ;  /* 0x0000000429297291 */ /* 0x002fc8000f8ec0ff */
[----:B------:R-:W-:-:S09]  /*15b0*/  ULEA UR4, UR43, UR41, 0x3 ;  /* 0x000000292b047291 */ /* 0x000fd2000f8e18ff */
[----:B------:R1:W2:Y:S01]  /*15c0*/  SYNCS.PHASECHK.TRANS64.TRYWAIT P0, [UR4+0x40], R0 ;  /* 0x00004000ff0075a7 */ /* 0x0002a20008001104 */
[----:B------:R-:W-:Y:S05]  /*15d0*/  BRA.U !UP0, `(.L_x_17) ;  /* 0x0000000508b87547 */ /* 0x000fea000b800000 */
[----:B------:R-:W3:Y:S01]  /*15e0*/  LDCU.128 UR12, c[0x0][0x480] ;  /* 0x00009000ff0c77ac */ /* 0x000ee20008000c00 */
[----:B------:R-:W4:Y:S01]  /*15f0*/  LDCU.128 UR8, c[0x0][0x490] ;  /* 0x00009200ff0877ac */ /* 0x000f220008000c00 */
[----:B------:R-:W1:Y:S01]  /*1600*/  LDCU.64 UR26, c[0x0][0x4c0] ;  /* 0x00009800ff1a77ac */ /* 0x000e620008000a00 */
[----:B------:R-:W1:Y:S01]  /*1610*/  LDCU.64 UR16, c[0x0][0x4f0] ;  /* 0x00009e00ff1077ac */ /* 0x000e620008000a00 */
[----:B------:R-:W1:Y:S01]  /*1620*/  LDCU UR19, c[0x0][0x4ec] ;  /* 0x00009d80ff1377ac */ /* 0x000e620008000800 */
[----:B---3--:R-:W-:Y:S02]  /*1630*/  UIMAD.WIDE.U32 UR4, UR50, UR13, URZ ;  /* 0x0000000d320472a5 */ /* 0x008fe4000f8e00ff */
[----:B------:R-:W-:Y:S02]  /*1640*/  UISETP.NE.AND UP0, UPT, UR12, 0x1, UPT ;  /* 0x000000010c00788c */ /* 0x000fe4000bf05270 */
[----:B------:R-:W-:Y:S02]  /*1650*/  USHF.R.U32.HI UR5, URZ, UR14, UR5 ;  /* 0x0000000eff057299 */ /* 0x000fe40008011605 */
[----:B------:R-:W-:-:S02]  /*1660*/  UIADD3 UR52, UPT, UPT, UR64, UR30, URZ ;  /* 0x0000001e40347290 */ /* 0x000fc4000fffe0ff */
[----:B------:R-:W-:Y:S02]  /*1670*/  USEL UR5, UR50, UR5, !UP0 ;  /* 0x0000000532057287 */ /* 0x000fe4000c000000 */
[----:B------:R-:W-:Y:S02]  /*1680*/  UISETP.NE.AND UP0, UPT, UR15, 0x1, UPT ;  /* 0x000000010f00788c */ /* 0x000fe4000bf05270 */
[----:B----4-:R-:W-:Y:S01]  /*1690*/  UIMAD.WIDE.U32 UR6, UR5, UR8, URZ ;  /* 0x00000008050672a5 */ /* 0x010fe2000f8e00ff */
[----:B------:R-:W3:Y:S01]  /*16a0*/  LDCU UR8, c[0x0][0x4a0] ;  /* 0x00009400ff0877ac */ /* 0x000ee20008000800 */
[----:B------:R-:W4:Y:S05]  /*16b0*/  LDCU UR51, c[0x0][0x38c] ;  /* 0x00007180ff3377ac */ /* 0x000f2a0008000800 */
[----:B------:R-:W-:Y:S01]  /*16c0*/  UMOV UR4, UR7 ;  /* 0x0000000700047c82 */ /* 0x000fe20008000000 */
[----:B------:R-:W1:Y:S01]  /*16d0*/  LDCU.64 UR46, c[0x0][0x390] ;  /* 0x00007200ff2e77ac */ /* 0x000e620008000a00 */
[----:B------:R-:W-:Y:S01]  /*16e0*/  USHF.R.U32.HI UR4, URZ, UR9, UR4 ;  /* 0x00000009ff047299 */ /* 0x000fe20008011604 */
[----:B------:R-:W4:Y:S03]  /*16f0*/  LDCU UR9, c[0x0][0x4c8] ;  /* 0x00009900ff0977ac */ /* 0x000f260008000800 */
[----:B------:R-:W-:-:S02]  /*1700*/  USEL UR4, UR5, UR4, !UP0 ;  /* 0x0000000405047287 */ /* 0x000fc4000c000000 */
[----:B------:R-:W-:Y:S02]  /*1710*/  UISETP.NE.AND UP0, UPT, UR10, 0x1, UPT ;  /* 0x000000010a00788c */ /* 0x000fe4000bf05270 */
[----:B------:R-:W-:Y:S01]  /*1720*/  UIMAD.WIDE.U32 UR6, UR4, UR11, URZ ;  /* 0x0000000b040672a5 */ /* 0x000fe2000f8e00ff */
[----:B------:R-:W1:Y:S01]  /*1730*/  LDCU.64 UR24, c[0x0][0x4d0] ;  /* 0x00009a00ff1877ac */ /* 0x000e620008000a00 */
[----:B------:R-:W-:-:S05]  /*1740*/  UMOV UR31, URZ ;  /* 0x000000ff001f7c82 */ /* 0x000fca0008000000 */
[----:B------:R-:W-:Y:S01]  /*1750*/  UMOV UR6, UR7 ;  /* 0x0000000700067c82 */ /* 0x000fe20008000000 */
[----:B------:R-:W-:Y:S02]  /*1760*/  UIADD3 UR7, UPT, UPT, -UR4, URZ, URZ ;  /* 0x000000ff04077290 */ /* 0x000fe4000fffe1ff */
[----:B---3--:R-:W-:Y:S02]  /*1770*/  USHF.R.U32.HI UR6, URZ, UR8, UR6 ;  /* 0x00000008ff067299 */ /* 0x008fe40008011606 */
[----:B------:R-:W-:Y:S02]  /*1780*/  UIADD3 UR8, UPT, UPT, -UR5, URZ, URZ ;  /* 0x000000ff05087290 */ /* 0x000fe4000fffe1ff */
[----:B------:R-:W-:Y:S02]  /*1790*/  USEL UR22, UR4, UR6, !UP0 ;  /* 0x0000000604167287 */ /* 0x000fe4000c000000 */
[----:B------:R-:W-:Y:S02]  /*17a0*/  UIMAD UR7, UR15, UR7, UR5 ;  /* 0x000000070f0772a4 */ /* 0x000fe4000f8e0205 */
[----:B------:R-:W-:-:S02]  /*17b0*/  UIADD3 UR6, UPT, UPT, -UR22, URZ, URZ ;  /* 0x000000ff16067290 */ /* 0x000fc4000fffe1ff */
[----:B------:R-:W-:Y:S02]  /*17c0*/  UIMAD UR8, UR12, UR8, UR50 ;  /* 0x000000080c0872a4 */ /* 0x000fe4000f8e0232 */
[----:B------:R-:W-:Y:S02]  /*17d0*/  UIMAD UR21, UR10, UR6, UR4 ;  /* 0x000000060a1572a4 */ /* 0x000fe4000f8e0204 */
[----:B-1----:R-:W-:Y:S01]  /*17e0*/  UIMAD UR20, UR7, UR27, UR16 ;  /* 0x0000001b071472a4 */ /* 0x002fe2000f8e0210 */
[----:B------:R-:W1:Y:S04]  /*17f0*/  LDCU UR15, c[0x0][0x4cc] ;  /* 0x00009980ff0f77ac */ /* 0x000e680008000800 */
[----:B------:R-:W3:Y:S01]  /*1800*/  LDCU UR6, c[0x0][0x500] ;  /* 0x0000a000ff0677ac */ /* 0x000ee20008000800 */
[----:B------:R-:W1:Y:S01]  /*1810*/  LDCU.64 UR4, c[0x0][0x4f8] ;  /* 0x00009f00ff0477ac */ /* 0x000e620008000a00 */
[----:B------:R-:W-:-:S02]  /*1820*/  UIADD3 UR10, UPT, UPT, UR34, 0x40, URZ ;  /* 0x00000040220a7890 */ /* 0x000fc4000fffe0ff */
[----:B------:R-:W-:Y:S02]  /*1830*/  UIMAD UR19, UR8, UR26, UR19 ;  /* 0x0000001a081372a4 */ /* 0x000fe4000f8e0213 */
[----:B----4-:R-:W-:Y:S01]  /*1840*/  UIMAD UR21, UR21, UR9, UR17 ;  /* 0x00000009151572a4 */ /* 0x010fe2000f8e0211 */
[----:B------:R-:W-:Y:S01]  /*1850*/  UMOV UR7, UR43 ;  /* 0x0000002b00077c82 */ /* 0x000fe20008000000 */
[----:B------:R-:W-:Y:S01]  /*1860*/  UMOV UR36, URZ ;  /* 0x000000ff00247c82 */ /* 0x000fe20008000000 */
[----:B------:R-:W-:Y:S01]  /*1870*/  UMOV UR37, URZ ;  /* 0x000000ff00257c82 */ /* 0x000fe20008000000 */
[----:B------:R-:W-:-:S08]  /*1880*/  UMOV UR38, URZ ;  /* 0x000000ff00267c82 */ /* 0x000fd00008000000 */
.L_x_22:
[----:B------:R-:W-:Y:S01]  /*1890*/  @!P3 MOV R3, 0x6000 ;  /* 0x000060000003b802 */ /* 0x000fe20000000f00 */
[----:B------:R-:W-:Y:S01]  /*18a0*/  ULEA UR17, UR7, UR41, 0x3 ;  /* 0x0000002907117291 */ /* 0x000fe2000f8e18ff */
[----:B--2---:R-:W-:Y:S11]  /*18b0*/  @P0 BRA `(.L_x_18) ;  /* 0x0000000000100947 */ /* 0x004ff60003800000 */
[----:B------:R-:W-:Y:S04]  /*18c0*/  MOV R4, UR40 ;  /* 0x0000002800047c02 */ /* 0x000fe80008000f00 */
[----:B------:R-:W-:Y:S04]  /*18d0*/  SHF.L.U32 R4, R4, 0x1f, RZ ;  /* 0x0000001f04047819 */ /* 0x000fe800000006ff */
[----:B------:R-:W2:Y:S02]  /*18e0*/  SYNCS.PHASECHK.TRANS64.TRYWAIT P0, [UR17+0x40], R4 ;  /* 0x00004004ff0075a7 */ /* 0x000ea40008001111 */
[----:B--2---:R-:W-:Y:S05]  /*18f0*/  @!P0 BRA `(.L_x_19) ;  /* 0x0000007400088947 */ /* 0x004fea0003800000 */
.L_x_18:
[----:B------:R4:W-:Y:S01]  /*1900*/  @!P3 SYNCS.ARRIVE.TRANS64 RZ, [UR17], R3 ;  /* 0x00000003ffffb9a7 */ /* 0x0009e20008000011 */
[----:B------:R-:W-:Y:S04]  /*1910*/  BSSY.RECONVERGENT B0, `(.L_x_20) ;  /* 0x0000003000007945 */ /* 0x000fe80003800200 */
[----:B------:R-:W-:Y:S05]  /*1920*/  @P2 BRA `(.L_x_21) ;  /* 0x0000000000042947 */ /* 0x000fea0003800000 */
[----:B-1-3--:R-:W-:Y:S05]  /*1930*/  BPT.TRAP 0x1 ;  /* 0x000000040000795c */ /* 0x00afea0000300000 */
.L_x_21:
[----:B-1-3--:R-:W-:Y:S05]  /*1940*/  BSYNC.RECONVERGENT B0 ;  /* 0x0000000000007941 */ /* 0x00afea0003800200 */
.L_x_20:
[----:B------:R-:W-:Y:S02]  /*1950*/  UIADD3 UR8, UPT, UPT, UR7, 0x1, URZ ;  /* 0x0000000107087890 */ /* 0x000fe4000fffe0ff */
[----:B------:R-:W-:Y:S02]  /*1960*/  UIMAD UR11, UR36, UR15, UR4 ;  /* 0x0000000f240b72a4 */ /* 0x000fe4000f8e0204 */
[----:B------:R-:W-:Y:S02]  /*1970*/  UISETP.NE.AND UP0, UPT, UR8, 0x8, UPT ;  /* 0x000000080800788c */ /* 0x000fe4000bf05270 */
[----:B------:R-:W-:Y:S02]  /*1980*/  ULEA UR16, UR7, UR41, 0xd ;  /* 0x0000002907107291 */ /* 0x000fe4000f8e68ff */
[----:B------:R-:W-:Y:S02]  /*1990*/  USEL UR9, URZ, 0x1, UP0 ;  /* 0x00000001ff097887 */ /* 0x000fe40008000000 */
[----:B------:R-:W-:Y:S02]  /*19a0*/  USEL UR43, UR8, URZ, UP0 ;  /* 0x000000ff082b7287 */ /* 0x000fe40008000000 */
[----:B------:R-:W-:Y:S02]  /*19b0*/  ULOP3.LUT UR40, UR40, UR9, URZ, 0x3c, !UPT ;  /* 0x0000000928287292 */ /* 0x000fe4000f8e3cff */
[----:B------:R-:W-:Y:S02]  /*19c0*/  ULEA UR8, UR43, UR41, 0x3 ;  /* 0x000000292b087291 */ /* 0x000fe4000f8e18ff */
[----:B------:R-:W-:Y:S02]  /*19d0*/  ULEA UR27, UR7, UR41, 0xe ;  /* 0x00000029071b7291 */ /* 0x000fe4000f8e70ff */
[----:B------:R-:W-:Y:S01]  /*19e0*/  UIADD3 UR44, UP1, UPT, UR54, 0x80, URZ ;  /* 0x00000080362c7890 */ /* 0x000fe2000ff3e0ff */
[----:B--2---:R-:W-:Y:S01]  /*19f0*/  MOV R0, UR40 ;  /* 0x0000002800007c02 */ /* 0x004fe20008000f00 */
[----:B------:R-:W-:Y:S02]  /*1a00*/  USHF.L.U32 UR18, UR31, 0x6, URZ ;  /* 0x000000061f127899 */ /* 0x000fe400080006ff */
[----:B------:R-:W-:Y:S01]  /*1a10*/  UIADD3.X UR45, UPT, UPT, URZ, UR55, URZ, UP1, !UPT ;  /* 0x00000037ff2d7290 */ /* 0x000fe20008ffe4ff */
[----:B------:R-:W-:Y:S01]  /*1a20*/  SHF.L.U32 R0, R0, 0x1f, RZ ;  /* 0x0000001f00007819 */ /* 0x000fe200000006ff */
[----:B------:R-:W-:Y:S02]  /*1a30*/  UIADD3 UR16, UPT, UPT, UR16, 0x4400, URZ ;  /* 0x0000440010107890 */ /* 0x000fe4000fffe0ff */
[----:B------:R-:W-:Y:S01]  /*1a40*/  UIADD3 UR28, UP0, UPT, UR54, 0x200, URZ ;  /* 0x00000200361c7890 */ /* 0x000fe2000ff1e0ff */
[----:B------:R1:W2:Y:S01]  /*1a50*/  SYNCS.PHASECHK.TRANS64.TRYWAIT P0, [UR8+0x40], R0 ;  /* 0x00004000ff0075a7 */ /* 0x0002a20008001108 */
[----:B------:R-:W-:Y:S02]  /*1a60*/  UIMAD UR8, UR37, UR24, UR5 ;  /* 0x00000018250872a4 */ /* 0x000fe4000f8e0205 */
[----:B------:R-:W-:Y:S02]  /*1a70*/  UIMAD UR7, UR38, UR25, UR6 ;  /* 0x00000019260772a4 */ /* 0x000fe4000f8e0206 */
[----:B------:R-:W-:Y:S02]  /*1a80*/  ULEA UR8, UR8, UR11, 0x5 ;  /* 0x0000000b08087291 */ /* 0x000fe4000f8e28ff */
[----:B------:R-:W-:Y:S02]  /*1a90*/  UIADD3.X UR29, UPT, UPT, URZ, UR55, URZ, UP0, !UPT ;  /* 0x00000037ff1d7290 */ /* 0x000fe400087fe4ff */
[----:B------:R-:W-:Y:S02]  /*1aa0*/  ULEA UR7, UR7, UR8, 0xa ;  /* 0x0000000807077291 */ /* 0x000fe4000f8e50ff */
[----:B------:R-:W-:Y:S02]  /*1ab0*/  UIADD3 UR32, UPT, UPT, UR27, 0x14400, URZ ;  /* 0x000144001b207890 */ /* 0x000fe4000fffe0ff */
[----:B------:R-:W-:Y:S02]  /*1ac0*/  UPRMT UR7, UR7, 0x5410, URZ ;  /* 0x0000541007077896 */ /* 0x000fe400080000ff */
[----:B------:R-:W-:Y:S02]  /*1ad0*/  UIADD3 UR8, UPT, UPT, UR27, 0x16400, URZ ;  /* 0x000164001b087890 */ /* 0x000fe4000fffe0ff */
[----:B------:R-:W-:Y:S02]  /*1ae0*/  UIADD3 UR42, UPT, UPT, UR36, 0x1, URZ ;  /* 0x00000001242a7890 */ /* 0x000fe4000fffe0ff */
[----:B------:R-:W-:Y:S02]  /*1af0*/  UIADD3 UR26, UPT, UPT, UR37, 0x1, URZ ;  /* 0x00000001251a7890 */ /* 0x000fe4000fffe0ff */
[----:B------:R-:W-:Y:S01]  /*1b00*/  UISETP.NE.AND UP2, UPT, UR42, UR51, UPT ;  /* 0x000000332a00728c */ /* 0x000fe2000bf45270 */
[----:B------:R3:W-:Y:S01]  /*1b10*/  UTMALDG.5D.IM2COL [UR16], [UR44], UR7 ;  /* 0x000000102c0073b4 */ /* 0x0007e20008060007 */
[----:B------:R-:W-:Y:S02]  /*1b20*/  UIADD3 UR23, UPT, UPT, UR38, 0x1, URZ ;  /* 0x0000000126177890 */ /* 0x000fe4000fffe0ff */
[----:B------:R-:W-:Y:S01]  /*1b30*/  UIADD3 UR30, UPT, UPT, UR30, 0x1, URZ ;  /* 0x000000011e1e7890 */ /* 0x000fe2000fffe0ff */
[----:B------:R-:W-:Y:S01]  /*1b40*/  UMOV UR48, 0x0 ;  /* 0x0000000000307882 */ /* 0x000fe20000000000 */
[----:B------:R-:W-:Y:S01]  /*1b50*/  UMOV UR49, 0x10000000 ;  /* 0x1000000000317882 */ /* 0x000fe20000000000 */
[----:B------:R-:W-:Y:S01]  /*1b60*/  UMOV UR33, UR17 ;  /* 0x0000001100217c82 */ /* 0x000fe20008000000 */
[----:B------:R-:W-:Y:S01]  /*1b70*/  UMOV UR35, UR18 ;  /* 0x0000001200237c82 */ /* 0x000fe20008000000 */
[----:B------:R-:W-:Y:S02]  /*1b80*/  UMOV UR12, UR36 ;  /* 0x00000024000c7c82 */ /* 0x000fe40008000000 */
[----:B------:R-:W-:Y:S01]  /*1b90*/  @UP2 UIADD3 UR26, UPT, UPT, UR37, URZ, URZ ;  /* 0x000000ff251a2290 */ /* 0x000fe2000fffe0ff */
[----:B------:R4:W-:Y:S01]  /*1ba0*/  UTMALDG.5D [UR32], [UR28], desc[UR48] ;  /* 0x000030201c0075b4 */ /* 0x0009e20008021000 */
[----:B------:R-:W-:Y:S01]  /*1bb0*/  UMOV UR13, UR37 ;  /* 0x00000025000d7c82 */ /* 0x000fe20008000000 */
[----:B------:R-:W-:Y:S01]  /*1bc0*/  UMOV UR14, UR38 ;  /* 0x00000026000e7c82 */ /* 0x000fe20008000000 */
[----:B------:R-:W-:Y:S01]  /*1bd0*/  UISETP.NE.AND UP1, UPT, UR26, UR46, UPT ;  /* 0x0000002e1a00728c */ /* 0x000fe2000bf25270 */
[----:B------:R-:W-:Y:S01]  /*1be0*/  UMOV UR9, UR17 ;  /* 0x0000001100097c82 */ /* 0x000fe20008000000 */
[----:B------:R-:W-:Y:S02]  /*1bf0*/  UMOV UR11, UR18 ;  /* 0x00000012000b7c82 */ /* 0x000fe40008000000 */
[----:B------:R1:W-:Y:S07]  /*1c00*/  UTMALDG.5D [UR8], [UR28], desc[UR48] ;  /* 0x000030081c0075b4 */ /* 0x0003ee0008021000 */
[----:B------:R-:W-:Y:S04]  /*1c10*/  @UP1 UIADD3 UR23, UPT, UPT, UR38, URZ, URZ ;  /* 0x000000ff26171290 */ /* 0x000fe8000fffe0ff */
[----:B------:R-:W-:Y:S01]  /*1c20*/  UISETP.NE.AND UP0, UPT, UR23, UR47, UPT ;  /* 0x0000002f1700728c */ /* 0x000fe2000bf05270 */
[----:B---3--:R-:W-:Y:S03]  /*1c30*/  UMOV UR7, UR43 ;  /* 0x0000002b00077c82 */ /* 0x008fe60008000000 */
[----:B----4-:R-:W-:Y:S02]  /*1c40*/  USEL UR38, UR23, URZ, UP0 ;  /* 0x000000ff17267287 */ /* 0x010fe40008000000 */
[----:B------:R-:W-:Y:S02]  /*1c50*/  USEL UR36, UR42, URZ, UP2 ;  /* 0x000000ff2a247287 */ /* 0x000fe40009000000 */
[----:B------:R-:W-:Y:S02]  /*1c60*/  USEL UR37, UR26, URZ, UP1 ;  /* 0x000000ff1a257287 */ /* 0x000fe40008800000 */
[----:B-1----:R-:W-:Y:S02]  /*1c70*/  UIADD3 UR8, UPT, UPT, UR31, 0x1, URZ ;  /* 0x000000011f087890 */ /* 0x002fe4000fffe0ff */
[----:B------:R-:W-:Y:S02]  /*1c80*/  @UP0 UIADD3 UR8, UPT, UPT, UR31, URZ, URZ ;  /* 0x000000ff1f080290 */ /* 0x000fe4000fffe0ff */
[----:B------:R-:W-:Y:S05]  /*1c90*/  UISETP.NE.AND UP0, UPT, UR30, UR52, UPT ;  /* 0x000000341e00728c */ /* 0x000fea000bf05270 */
[----:B------:R-:W-:Y:S04]  /*1ca0*/  UMOV UR31, UR8 ;  /* 0x00000008001f7c82 */ /* 0x000fe80008000000 */
[----:B------:R-:W-:Y:S05]  /*1cb0*/  BRA.U UP0, `(.L_x_22) ;  /* 0xfffffff900f47547 */ /* 0x000fea000b83ffff */
.L_x_17:
[----:B------:R-:W-:Y:S01]  /*1cc0*/  ULEA UR4, UR43, UR41, 0x3 ;  /* 0x000000292b047291 */ /* 0x000fe2000f8e18ff */
[----:B-1----:R-:W-:Y:S01]  /*1cd0*/  MOV R0, UR40 ;  /* 0x0000002800007c02 */ /* 0x002fe20008000f00 */
[----:B------:R-:W-:Y:S01]  /*1ce0*/  @!P1 SYNCS.ARRIVE.TRANS64.A1T0 RZ, [UR41+0xc8], RZ ;  /* 0x0000c8ffffff99a7 */ /* 0x000fe20008100029 */
[----:B------:R-:W-:Y:S02]  /*1cf0*/  UISETP.GE.AND UP0, UPT, UR60, 0x1, UPT ;  /* 0x000000013c00788c */ /* 0x000fe4000bf06270 */
[----:B------:R-:W-:-:S04]  /*1d00*/  SHF.L.U32 R0, R0, 0x1f, RZ ;  /* 0x0000001f00007819 */ /* 0x000fc800000006ff */
[----:B--2---:R1:W2:Y:S03]  /*1d10*/  SYNCS.PHASECHK.TRANS64.TRYWAIT P0, [UR4+0x40], R0 ;  /* 0x00004000ff0075a7 */ /* 0x0042a60008001104 */
[----:B------:R-:W-:Y:S05]  /*1d20*/  BRA.U !UP0, `(.L_x_23) ;  /* 0x0000000508c07547 */ /* 0x000fea000b800000 */
[----:B------:R-:W3:Y:S01]  /*1d30*/  LDCU.128 UR8, c[0x0][0x480] ;  /* 0x00009000ff0877ac */ /* 0x000ee20008000c00 */
[----:B------:R-:W4:Y:S01]  /*1d40*/  LDCU.128 UR16, c[0x0][0x490] ;  /* 0x00009200ff1077ac */ /* 0x000f220008000c00 */
[----:B------:R-:W1:Y:S01]  /*1d50*/  LDCU.64 UR20, c[0x0][0x4c0] ;  /* 0x00009800ff1477ac */ /* 0x000e620008000a00 */
[----:B------:R-:W1:Y:S01]  /*1d60*/  LDCU UR13, c[0x0][0x4c8] ;  /* 0x00009900ff0d77ac */ /* 0x000e620008000800 */
[----:B------:R-:W-:Y:S02]  /*1d70*/  UIADD3 UR52, UPT, UPT, UR60, UR52, URZ ;  /* 0x000000343c347290 */ /* 0x000fe4000fffe0ff */
[----:B---3--:R-:W-:Y:S02]  /*1d80*/  UIMAD.WIDE.U32 UR4, UR50, UR9, URZ ;  /* 0x00000009320472a5 */ /* 0x008fe4000f8e00ff */
[----:B------:R-:W-:Y:S02]  /*1d90*/  UISETP.NE.AND UP0, UPT, UR8, 0x1, UPT ;  /* 0x000000010800788c */ /* 0x000fe4000bf05270 */
[----:B------:R-:W-:Y:S01]  /*1da0*/  USHF.R.U32.HI UR5, URZ, UR10, UR5 ;  /* 0x0000000aff057299 */ /* 0x000fe20008011605 */
[----:B------:R-:W3:Y:S03]  /*1db0*/  LDCU UR9, c[0x0][0x4a0] ;  /* 0x00009400ff0977ac */ /* 0x000ee60008000800 */
[----:B------:R-:W-:-:S02]  /*1dc0*/  USEL UR5, UR50, UR5, !UP0 ;  /* 0x0000000532057287 */ /* 0x000fc4000c000000 */
[----:B------:R-:W-:Y:S02]  /*1dd0*/  UISETP.NE.AND UP0, UPT, UR11, 0x1, UPT ;  /* 0x000000010b00788c */ /* 0x000fe4000bf05270 */
[----:B----4-:R-:W-:Y:S01]  /*1de0*/  UIMAD.WIDE.U32 UR6, UR5, UR16, URZ ;  /* 0x00000010050672a5 */ /* 0x010fe2000f8e00ff */
[----:B------:R-:W1:Y:S01]  /*1df0*/  LDCU UR10, c[0x0][0x4ec] ;  /* 0x00009d80ff0a77ac */ /* 0x000e620008000800 */
[----:B------:R-:W4:Y:S05]  /*1e00*/  LDCU UR59, c[0x0][0x38c] ;  /* 0x00007180ff3b77ac */ /* 0x000f2a0008000800 */
[----:B------:R-:W-:Y:S01]  /*1e10*/  UMOV UR4, UR7 ;  /* 0x0000000700047c82 */ /* 0x000fe20008000000 */
[----:B------:R-:W1:Y:S01]  /*1e20*/  LDCU UR23, c[0x0][0x4cc] ;  /* 0x00009980ff1777ac */ /* 0x000e620008000800 */
[----:B------:R-:W-:Y:S01]  /*1e30*/  USHF.R.U32.HI UR4, URZ, UR17, UR4 ;  /* 0x00000011ff047299 */ /* 0x000fe20008011604 */
[----:B------:R-:W4:Y:S03]  /*1e40*/  LDCU.64 UR16, c[0x0][0x4f0] ;  /* 0x00009e00ff1077ac */ /* 0x000f260008000a00 */
[----:B------:R-:W-:-:S02]  /*1e50*/  USEL UR4, UR5, UR4, !UP0 ;  /* 0x0000000405047287 */ /* 0x000fc4000c000000 */
[----:B------:R-:W-:Y:S02]  /*1e60*/  UISETP.NE.AND UP0, UPT, UR18, 0x1, UPT ;  /* 0x000000011200788c */ /* 0x000fe4000bf05270 */
[----:B------:R-:W-:Y:S01]  /*1e70*/  UIMAD.WIDE.U32 UR6, UR4, UR19, URZ ;  /* 0x00000013040672a5 */ /* 0x000fe2000f8e00ff */
[----:B------:R-:W1:Y:S01]  /*1e80*/  LDCU.64 UR32, c[0x0][0x4d0] ;  /* 0x00009a00ff2077ac */ /* 0x000e620008000a00 */
[----:B------:R-:W-:-:S05]  /*1e90*/  UMOV UR49, UR60 ;  /* 0x0000003c00317c82 */ /* 0x000fca0008000000 */
[----:B------:R-:W-:Y:S01]  /*1ea0*/  UMOV UR6, UR7 ;  /* 0x0000000700067c82 */ /* 0x000fe20008000000 */
[----:B------:R-:W-:Y:S02]  /*1eb0*/  UIADD3 UR7, UPT, UPT, -UR5, URZ, URZ ;  /* 0x000000ff05077290 */ /* 0x000fe4000fffe1ff */
[----:B---3--:R-:W-:Y:S02]  /*1ec0*/  USHF.R.U32.HI UR6, URZ, UR9, UR6 ;  /* 0x00000009ff067299 */ /* 0x008fe40008011606 */
[----:B------:R-:W-:Y:S02]  /*1ed0*/  UIMAD UR7, UR8, UR7, UR50 ;  /* 0x00000007080772a4 */ /* 0x000fe4000f8e0232 */
[----:B------:R-:W-:Y:S02]  /*1ee0*/  USEL UR14, UR4, UR6, !UP0 ;  /* 0x00000006040e7287 */ /* 0x000fe4000c000000 */
[----:B------:R-:W-:Y:S02]  /*1ef0*/  UIADD3 UR6, UPT, UPT, -UR4, URZ, URZ ;  /* 0x000000ff04067290 */ /* 0x000fe4000fffe1ff */
[----:B------:R-:W-:-:S02]  /*1f00*/  UIADD3 UR9, UPT, UPT, -UR14, URZ, URZ ;  /* 0x000000ff0e097290 */ /* 0x000fc4000fffe1ff */
[----:B------:R-:W-:Y:S02]  /*1f10*/  UIMAD UR12, UR11, UR6, UR5 ;  /* 0x000000060b0c72a4 */ /* 0x000fe4000f8e0205 */
[----:B------:R-:W-:Y:S02]  /*1f20*/  UIMAD UR9, UR18, UR9, UR4 ;  /* 0x00000009120972a4 */ /* 0x000fe4000f8e0204 */
[----:B-1----:R-:W-:Y:S01]  /*1f30*/  UIMAD UR11, UR7, UR20, UR10 ;  /* 0x00000014070b72a4 */ /* 0x002fe2000f8e020a */
[----:B------:R-:W1:Y:S02]  /*1f40*/  LDCU.64 UR50, c[0x0][0x390] ;  /* 0x00007200ff3277ac */ /* 0x000e640008000a00 */
[----:B------:R-:W3:Y:S01]  /*1f50*/  LDCU UR6, c[0x0][0x500] ;  /* 0x0000a000ff0677ac */ /* 0x000ee20008000800 */
[----:B------:R-:W1:Y:S01]  /*1f60*/  LDCU.64 UR4, c[0x0][0x4f8] ;  /* 0x00009f00ff0477ac */ /* 0x000e620008000a00 */
[----:B------:R-:W-:Y:S02]  /*1f70*/  UIADD3 UR18, UPT, UPT, UR34, 0x40, URZ ;  /* 0x0000004022127890 */ /* 0x000fe4000fffe0ff */
[----:B----4-:R-:W-:-:S02]  /*1f80*/  UIMAD UR12, UR12, UR21, UR16 ;  /* 0x000000150c0c72a4 */ /* 0x010fc4000f8e0210 */
[----:B------:R-:W-:Y:S01]  /*1f90*/  UIMAD UR13, UR9, UR13, UR17 ;  /* 0x0000000d090d72a4 */ /* 0x000fe2000f8e0211 */
[----:B------:R-:W-:-:S11]  /*1fa0*/  UMOV UR7, UR43 ;  /* 0x0000002b00077c82 */ /* 0x000fd60008000000 */
.L_x_28:
[----:B----4-:R-:W-:Y:S01]  /*1fb0*/  @!P3 MOV R3, 0x6000 ;  /* 0x000060000003b802 */ /* 0x010fe20000000f00 */
[----:B------:R-:W-:Y:S01]  /*1fc0*/  ULEA UR9, UR7, UR41, 0x3 ;  /* 0x0000002907097291 */ /* 0x000fe2000f8e18ff */
[----:B--2---:R-:W-:Y:S11]  /*1fd0*/  @P0 BRA `(.L_x_24) ;  /* 0x0000000000100947 */ /* 0x004ff60003800000 */
[----:B------:R-:W-:Y:S04]  /*1fe0*/  MOV R4, UR40 ;  /* 0x0000002800047c02 */ /* 0x000fe80008000f00 */
[----:B------:R-:W-:Y:S04]  /*1ff0*/  SHF.L.U32 R4, R4, 0x1f, RZ ;  /* 0x0000001f04047819 */ /* 0x000fe800000006ff */
[----:B------:R-:W2:Y:S02]  /*2000*/  SYNCS.PHASECHK.TRANS64.TRYWAIT P0, [UR9+0x40], R4 ;  /* 0x00004004ff0075a7 */ /* 0x000ea40008001109 */
[----:B--2---:R-:W-:Y:S05]  /*2010*/  @!P0 BRA `(.L_x_25) ;  /* 0x0000006c00588947 */ /* 0x004fea0003800000 */
.L_x_24:
[----:B------:R4:W-:Y:S01]  /*2020*/  @!P3 SYNCS.ARRIVE.TRANS64 RZ, [UR9], R3 ;  /* 0x00000003ffffb9a7 */ /* 0x0009e20008000009 */
[----:B------:R-:W-:Y:S04]  /*2030*/  BSSY.RECONVERGENT B0, `(.L_x_26) ;  /* 0x0000003000007945 */ /* 0x000fe80003800200 */
[----:B------:R-:W-:Y:S05]  /*2040*/  @P2 BRA `(.L_x_27) ;  /* 0x0000000000042947 */ /* 0x000fea0003800000 */
[----:B-1-3--:R-:W-:Y:S05]  /*2050*/  BPT.TRAP 0x1 ;  /* 0x000000040000795c */ /* 0x00afea0000300000 */
.L_x_27:
[----:B-1-3--:R-:W-:Y:S05]  /*2060*/  BSYNC.RECONVERGENT B0 ;  /* 0x0000000000007941 */ /* 0x00afea0003800200 */
.L_x_26:
[----:B------:R-:W-:Y:S02]  /*2070*/  UIADD3 UR8, UPT, UPT, UR7, 0x1, URZ ;  /* 0x0000000107087890 */ /* 0x000fe4000fffe0ff */
[----:B------:R-:W-:Y:S02]  /*2080*/  UIMAD UR16, UR36, UR23, UR4 ;  /* 0x00000017241072a4 */ /* 0x000fe4000f8e0204 */
[----:B------:R-:W-:Y:S02]  /*2090*/  UISETP.NE.AND UP0, UPT, UR8, 0x8, UPT ;  /* 0x000000080800788c */ /* 0x000fe4000bf05270 */
[----:B------:R-:W-:Y:S02]  /*20a0*/  UIMAD UR15, UR37, UR32, UR5 ;  /* 0x00000020250f72a4 */ /* 0x000fe4000f8e0205 */
[----:B------:R-:W-:Y:S02]  /*20b0*/  USEL UR10, URZ, 0x1, UP0 ;  /* 0x00000001ff0a7887 */ /* 0x000fe40008000000 */
[----:B------:R-:W-:Y:S02]  /*20c0*/  USEL UR43, UR8, URZ, UP0 ;  /* 0x000000ff082b7287 */ /* 0x000fe40008000000 */
[----:B------:R-:W-:Y:S02]  /*20d0*/  ULOP3.LUT UR40, UR40, UR10, URZ, 0x3c, !UPT ;  /* 0x0000000a28287292 */ /* 0x000fe4000f8e3cff */
[----:B------:R-:W-:Y:S02]  /*20e0*/  ULEA UR8, UR43, UR41, 0x3 ;  /* 0x000000292b087291 */ /* 0x000fe4000f8e18ff */
[----:B------:R-:W-:Y:S02]  /*20f0*/  ULEA UR19, UR7, UR41, 0xe ;  /* 0x0000002907137291 */ /* 0x000fe4000f8e70ff */
[----:B------:R-:W-:Y:S01]  /*2100*/  ULEA UR15, UR15, UR16, 0x5 ;  /* 0x000000100f0f7291 */ /* 0x000fe2000f8e28ff */
[----:B--2---:R-:W-:Y:S01]  /*2110*/  MOV R0, UR40 ;  /* 0x0000002800007c02 */ /* 0x004fe20008000f00 */
[----:B------:R-:W-:Y:S02]  /*2120*/  UIADD3 UR46, UP1, UPT, UR54, 0x80, URZ ;  /* 0x00000080362e7890 */ /* 0x000fe4000ff3e0ff */
[----:B------:R-:W-:Y:S01]  /*2130*/  USHF.L.U32 UR27, UR31, 0x6, URZ ;  /* 0x000000061f1b7899 */ /* 0x000fe200080006ff */
[----:B------:R-:W-:Y:S01]  /*2140*/  SHF.L.U32 R0, R0, 0x1f, RZ ;  /* 0x0000001f00007819 */ /* 0x000fe200000006ff */
[----:B------:R-:W-:Y:S02]  /*2150*/  UIADD3.X UR47, UPT, UPT, URZ, UR55, URZ, UP1, !UPT ;  /* 0x00000037ff2f7290 */ /* 0x000fe40008ffe4ff */
[----:B------:R-:W-:Y:S01]  /*2160*/  UIADD3 UR48, UPT, UPT, UR36, 0x1, URZ ;  /* 0x0000000124307890 */ /* 0x000fe2000fffe0ff */
[----:B------:R1:W2:Y:S01]  /*2170*/  SYNCS.PHASECHK.TRANS64.TRYWAIT P0, [UR8+0x40], R0 ;  /* 0x00004000ff0075a7 */ /* 0x0002a20008001108 */
[----:B------:R-:W-:Y:S02]  /*2180*/  ULEA UR8, UR7, UR41, 0xd ;  /* 0x0000002907087291 */ /* 0x000fe4000f8e68ff */
[----:B------:R-:W-:Y:S02]  /*2190*/  UIMAD UR7, UR38, UR33, UR6 ;  /* 0x00000021260772a4 */ /* 0x000fe4000f8e0206 */
[----:B------:R-:W-:Y:S02]  /*21a0*/  UIADD3 UR8, UPT, UPT, UR8, 0x4400, URZ ;  /* 0x0000440008087890 */ /* 0x000fe4000fffe0ff */
[----:B------:R-:W-:Y:S02]  /*21b0*/  ULEA UR7, UR7, UR15, 0xa ;  /* 0x0000000f07077291 */ /* 0x000fe4000f8e50ff */
[----:B------:R-:W-:Y:S02]  /*21c0*/  UISETP.NE.AND UP2, UPT, UR48, UR59, UPT ;  /* 0x0000003b3000728c */ /* 0x000fe4000bf45270 */
[----:B------:R-:W-:Y:S02]  /*21d0*/  UPRMT UR7, UR7, 0x5410, URZ ;  /* 0x0000541007077896 */ /* 0x000fe400080000ff */
[----:B------:R-:W-:Y:S02]  /*21e0*/  UIADD3 UR42, UPT, UPT, UR37, 0x1, URZ ;  /* 0x00000001252a7890 */ /* 0x000fe4000fffe0ff */
[----:B------:R-:W-:Y:S02]  /*21f0*/  UIADD3 UR44, UP0, UPT, UR54, 0x200, URZ ;  /* 0x00000200362c7890 */ /* 0x000fe4000ff1e0ff */
[----:B------:R-:W-:Y:S02]  /*2200*/  UIADD3 UR24, UPT, UPT, UR19, 0x14400, URZ ;  /* 0x0001440013187890 */ /* 0x000fe4000fffe0ff */
[----:B------:R-:W-:Y:S02]  /*2210*/  UIADD3.X UR45, UPT, UPT, URZ, UR55, URZ, UP0, !UPT ;  /* 0x00000037ff2d7290 */ /* 0x000fe400087fe4ff */
[----:B------:R-:W-:Y:S02]  /*2220*/  @UP2 UIADD3 UR42, UPT, UPT, UR37, URZ, URZ ;  /* 0x000000ff252a2290 */ /* 0x000fe4000fffe0ff */
[----:B------:R-:W-:Y:S02]  /*2230*/  UIADD3 UR16, UPT, UPT, UR19, 0x16400, URZ ;  /* 0x0001640013107890 */ /* 0x000fe4000fffe0ff */
[----:B------:R-:W-:Y:S02]  /*2240*/  UISETP.NE.AND UP1, UPT, UR42, UR50, UPT ;  /* 0x000000322a00728c */ /* 0x000fe4000bf25270 */
[----:B------:R-:W-:Y:S01]  /*2250*/  UIADD3 UR35, UPT, UPT, UR38, 0x1, URZ ;  /* 0x0000000126237890 */ /* 0x000fe2000fffe0ff */
[----:B------:R-:W-:Y:S01]  /*2260*/  UMOV UR10, UR27 ;  /* 0x0000001b000a7c82 */ /* 0x000fe20008000000 */
[----:B------:R-:W-:Y:S01]  /*2270*/  UMOV UR56, 0x0 ;  /* 0x0000000000387882 */ /* 0x000fe20000000000 */
[----:B------:R3:W-:Y:S01]  /*2280*/  UTMALDG.5D.IM2COL [UR8], [UR46], UR7 ;  /* 0x000000082e0073b4 */ /* 0x0007e20008060007 */
[----:B------:R-:W-:Y:S01]  /*2290*/  UMOV UR57, 0x10000000 ;  /* 0x1000000000397882 */ /* 0x000fe20000000000 */
[----:B------:R-:W-:Y:S01]  /*22a0*/  UMOV UR25, UR9 ;  /* 0x0000000900197c82 */ /* 0x000fe20008000000 */
[----:B------:R-:W-:Y:S01]  /*22b0*/  UMOV UR26, UR34 ;  /* 0x00000022001a7c82 */ /* 0x000fe20008000000 */
[----:B------:R-:W-:Y:S02]  /*22c0*/  UMOV UR28, UR36 ;  /* 0x00000024001c7c82 */ /* 0x000fe40008000000 */
[----:B------:R-:W-:Y:S01]  /*22d0*/  @UP1 UIADD3 UR35, UPT, UPT, UR38, URZ, URZ ;  /* 0x000000ff26231290 */ /* 0x000fe2000fffe0ff */
[----:B------:R-:W-:Y:S01]  /*22e0*/  UMOV UR29, UR37 ;  /* 0x00000025001d7c82 */ /* 0x000fe20008000000 */
[----:B------:R-:W-:Y:S02]  /*22f0*/  UMOV UR30, UR38 ;  /* 0x00000026001e7c82 */ /* 0x000fe40008000000 */
[----:B------:R-:W-:Y:S01]  /*2300*/  UISETP.NE.AND UP0, UPT, UR35, UR51, UPT ;  /* 0x000000332300728c */ /* 0x000fe2000bf05270 */
[----:B------:R1:W-:Y:S01]  /*2310*/  UTMALDG.5D [UR24], [UR44], desc[UR56] ;  /* 0x000038182c0075b4 */ /* 0x0003e20008021000 */
[----:B------:R-:W-:Y:S01]  /*2320*/  UMOV UR20, UR36 ;  /* 0x0000002400147c82 */ /* 0x000fe20008000000 */
[----:B------:R-:W-:Y:S01]  /*2330*/  USEL UR36, UR48, URZ, UP2 ;  /* 0x000000ff30247287 */ /* 0x000fe20009000000 */
[----:B------:R-:W-:Y:S01]  /*2340*/  UMOV UR21, UR37 ;  /* 0x0000002500157c82 */ /* 0x000fe20008000000 */
[----:B------:R-:W-:Y:S01]  /*2350*/  USEL UR37, UR42, URZ, UP1 ;  /* 0x000000ff2a257287 */ /* 0x000fe20008800000 */
[----:B------:R-:W-:Y:S01]  /*2360*/  UMOV UR22, UR38 ;  /* 0x0000002600167c82 */ /* 0x000fe20008000000 */
[----:B------:R-:W-:Y:S01]  /*2370*/  USEL UR38, UR35, URZ, UP0 ;  /* 0x000000ff23267287 */ /* 0x000fe20008000000 */
[----:B------:R-:W-:Y:S01]  /*2380*/  UMOV UR17, UR9 ;  /* 0x0000000900117c82 */ /* 0x000fe20008000000 */
[----:B------:R-:W-:Y:S02]  /*2390*/  UMOV UR19, UR27 ;  /* 0x0000001b00137c82 */ /* 0x000fe40008000000 */
[----:B------:R1:W-:Y:S01]  /*23a0*/  UTMALDG.5D [UR16], [UR44], desc[UR56] ;  /* 0x000038102c0075b4 */ /* 0x0003e20008021000 */
[----:B---3--:R-:W-:Y:S02]  /*23b0*/  UIADD3 UR8, UPT, UPT, UR31, 0x1, URZ ;  /* 0x000000011f087890 */ /* 0x008fe4000fffe0ff */
[----:B------:R-:W-:Y:S02]  /*23c0*/  @UP0 UIADD3 UR8, UPT, UPT, UR31, URZ, URZ ;  /* 0x000000ff1f080290 */ /* 0x000fe4000fffe0ff */
[----:B------:R-:W-:Y:S02]  /*23d0*/  UISETP.GT.U32.AND UP0, UPT, UR49, 0x1, UPT ;  /* 0x000000013100788c */ /* 0x000fe4000bf04070 */
[----:B------:R-:W-:Y:S03]  /*23e0*/  UIADD3 UR7, UPT, UPT, UR49, -0x1, URZ ;  /* 0xffffffff31077890 */ /* 0x000fe6000fffe0ff */
[----:B------:R-:W-:Y:S04]  /*23f0*/  UMOV UR31, UR8 ;  /* 0x00000008001f7c82 */ /* 0x000fe80008000000 */
[----:B------:R-:W-:Y:S01]  /*2400*/  UMOV UR49, UR7 ;  /* 0x0000000700317c82 */ /* 0x000fe20008000000 */
[----:B------:R-:W-:Y:S01]  /*2410*/  UMOV UR7, UR43 ;  /* 0x0000002b00077c82 */ /* 0x000fe20008000000 */
[----:B-1----:R-:W-:Y:S05]  /*2420*/  BRA.U UP0, `(.L_x_28) ;  /* 0xfffffff900e07547 */ /* 0x002fea000b83ffff */
.L_x_23:
[----:B----4-:R-:W-:Y:S01]  /*2430*/  SHF.L.U32 R3, R2, 0x1f, RZ ;  /* 0x0000001f02037819 */ /* 0x010fe200000006ff */
[----:B------:R-:W-:-:S03]  /*2440*/  NOP ;  /* 0x0000000000007918 */ /* 0x000fc60000000000 */
[----:B--2---:R-:W2:Y:S02]  /*2450*/  SYNCS.PHASECHK.TRANS64.TRYWAIT P0, [UR41+0xd0], R3 ;  /* 0x0000d003ff0075a7 */ /* 0x004ea40008001129 */
[----:B--2---:R-:W-:Y:S05]  /*2460*/  @!P0 BRA `(.L_x_29) ;  /* 0x00000068005c8947 */ /* 0x004fea0003800000 */
.L_x_130:
[----:B------:R-:W2:Y:S01]  /*2470*/  LDS.128 R4, [UR41+0x110] ;  /* 0x00011029ff047984 */ /* 0x000ea20008000c00 */
[----:B------:R-:W-:Y:S02]  /*2480*/  UIADD3 UR4, UPT, UPT, UR41, 0xd8, URZ ;  /* 0x000000d829047890 */ /* 0x000fe4000fffe0ff */
[----:B------:R-:W-:Y:S01]  /*2490*/  UISETP.GE.AND UP0, UPT, UR39, 0x1, UPT ;  /* 0x000000012700788c */ /* 0x000fe2000bf06270 */
[----:B------:R-:W-:Y:S01]  /*24a0*/  @!PT LDS RZ, [RZ] ;  /* 0x00000000fffff984 */ /* 0x000fe20000000800 */
[----:B------:R-:W-:Y:S01]  /*24b0*/  @!PT LDS RZ, [RZ] ;  /* 0x00000000fffff984 */ /* 0x000fe20000000800 */
[----:B------:R-:W-:Y:S01]  /*24c0*/  @!PT LDS RZ, [RZ] ;  /* 0x00000000fffff984 */ /* 0x000fe20000000800 */
[----:B------:R-:W-:Y:S01]  /*24d0*/  @!PT LDS RZ, [RZ] ;  /* 0x00000000fffff984 */ /* 0x000fe20000000800 */
[----:B------:R3:W-:Y:S06]  /*24e0*/  MEMBAR.ALL.CTA ;  /* 0x0000000000007992 */ /* 0x0007ec0000008000 */
[----:B---3--:R-:W3:Y:S01]  /*24f0*/  FENCE.VIEW.ASYNC.S ;  /* 0x00000000000073c6 */ /* 0x008ee20000000000 */
[----:B------:R-:W-:-:S09]  /*2500*/  UPRMT UR4, URZ, 0x654, UR4 ;  /* 0x00000654ff047896 */ /* 0x000fd20008000004 */
[----:B---3--:R-:W-:Y:S01]  /*2510*/  SYNCS.ARRIVE.TRANS64.RED.A1T0 RZ, [UR4], RZ ;  /* 0x000000ffffff79a7 */ /* 0x008fe20008100404 */
[----:B--2---:R-:W-:-:S13]  /*2520*/  LOP3.LUT P0, RZ, R6, 0x1, RZ, 0xc0, !PT ;  /* 0x0000000106ff7812 */ /* 0x004fda000780c0ff */
[----:B------:R-:W-:Y:S01]  /*2530*/  VOTEU.ANY UP1, P0 ;  /* 0x0000000000ff7886 */ /* 0x000fe20000020100 */
[----:B------:R-:W-:-:S13]  /*2540*/  PLOP3.LUT P0, PT, PT, PT, UP1, 0x80, 0x8 ;  /* 0x000000000008781c */ /* 0x000fda0003f0f018 */
[----:B-1----:R-:W-:Y:S02]  /*2550*/  @P0 MOV R0, R4 ;  /* 0x0000000400000202 */ /* 0x002fe40000000f00 */
[----:B------:R-:W-:Y:S02]  /*2560*/  @P0 LOP3.LUT R4, R5, 0xffff, RZ, 0xc0, !PT ;  /* 0x0000ffff05040812 */ /* 0x000fe400078ec0ff */
[----:B------:R-:W-:Y:S02]  /*2570*/  @P0 R2UR UR6, R0 ;  /* 0x00000000000602ca */ /* 0x000fe400000e0000 */
[----:B------:R-:W-:-:S11]  /*2580*/  @P0 R2UR UR5, R4 ;  /* 0x00000000040502ca */ /* 0x000fd600000e0000 */
[----:B------:R-:W-:Y:S02]  /*2590*/  @UP1 UMOV UR58, UR6 ;  /* 0x00000006003a1c82 */ /* 0x000fe40008000000 */
[----:B------:R-:W-:Y:S01]  /*25a0*/  @UP1 UMOV UR53, UR5 ;  /* 0x0000000500351c82 */ /* 0x000fe20008000000 */
[----:B------:R-:W-:Y:S05]  /*25b0*/  BRA.U !UP0, `(.L_x_30) ;  /* 0x0000000108d47547 */ /* 0x000fea000b800000 */
[----:B------:R-:W1:Y:S01]  /*25c0*/  LDCU.128 UR16, c[0x0][0xc10] ;  /* 0x00018200ff1077ac */ /* 0x000e620008000c00 */
[----:B------:R-:W2:Y:S01]  /*25d0*/  LDCU UR20, c[0x0][0xc20] ;  /* 0x00018400ff1477ac */ /* 0x000ea20008000800 */
[----:B------:R-:W3:Y:S01]  /*25e0*/  LDCU UR13, c[0x0][0xc0c] ;  /* 0x00018180ff0d77ac */ /* 0x000ee20008000800 */
[----:B------:R-:W4:Y:S01]  /*25f0*/  LDCU.64 UR14, c[0x0][0xc28] ;  /* 0x00018500ff0e77ac */ /* 0x000f220008000a00 */
[----:B------:R-:W-:Y:S02]  /*2600*/  UISETP.NE.AND UP3, UPT, UR39, 0x1, UPT ;  /* 0x000000012700788c */ /* 0x000fe4000bf65270 */
[----:B-1----:R-:W-:Y:S02]  /*2610*/  UIMAD.WIDE.U32 UR4, UR61, UR19, URZ ;  /* 0x000000133d0472a5 */ /* 0x002fe4000f8e00ff */
[----:B------:R-:W-:Y:S02]  /*2620*/  UIMAD.WIDE.U32 UR6, UR62, UR16, URZ ;  /* 0x000000103e0672a5 */ /* 0x000fe4000f8e00ff */
[----:B------:R-:W-:-:S02]  /*2630*/  UISETP.NE.AND UP0, UPT, UR18, 0x1, UPT ;  /* 0x000000011200788c */ /* 0x000fc4000bf05270 */
[----:B------:R-:W-:Y:S01]  /*2640*/  UIMAD.WIDE.U32 UR10, UR53, UR19, URZ ;  /* 0x00000013350a72a5 */ /* 0x000fe2000f8e00ff */
[----:B------:R-:W-:Y:S01]  /*2650*/  UMOV UR4, UR5 ;  /* 0x0000000500047c82 */ /* 0x000fe20008000000 */
[----:B---3--:R-:W-:Y:S02]  /*2660*/  UISETP.NE.AND UP2, UPT, UR13, 0x1, UPT ;  /* 0x000000010d00788c */ /* 0x008fe4000bf45270 */
[----:B--2---:R-:W-:Y:S02]  /*2670*/  USHF.R.U32.HI UR5, URZ, UR20, UR4 ;  /* 0x00000014ff057299 */ /* 0x004fe40008011604 */
[----:B------:R-:W-:Y:S01]  /*2680*/  UIMAD.WIDE.U32 UR8, UR58, UR16, URZ ;  /* 0x000000103a0872a5 */ /* 0x000fe2000f8e00ff */
[----:B------:R-:W-:Y:S01]  /*2690*/  UMOV UR4, UR7 ;  /* 0x0000000700047c82 */ /* 0x000fe20008000000 */
[----:B------:R-:W-:Y:S02]  /*26a0*/  USEL UR5, UR61, UR5, !UP0 ;  /* 0x000000053d057287 */ /* 0x000fe4000c000000 */
[----:B------:R-:W-:-:S02]  /*26b0*/  USHF.R.U32.HI UR4, URZ, UR17, UR4 ;  /* 0x00000011ff047299 */ /* 0x000fc40008011604 */
[----:B----4-:R-:W-:Y:S02]  /*26c0*/  UIMAD.WIDE.U32 UR6, UR5, UR14, URZ ;  /* 0x0000000e050672a5 */ /* 0x010fe4000f8e00ff */
[----:B------:R-:W-:Y:S01]  /*26d0*/  USEL UR12, UR62, UR4, !UP2 ;  /* 0x000000043e0c7287 */ /* 0x000fe2000d000000 */
[----:B------:R-:W-:Y:S02]  /*26e0*/  UMOV UR8, UR9 ;  /* 0x0000000900087c82 */ /* 0x000fe40008000000 */
[----:B------:R-:W-:Y:S01]  /*26f0*/  UMOV UR4, UR11 ;  /* 0x0000000b00047c82 */ /* 0x000fe20008000000 */
[----:B------:R-:W-:Y:S01]  /*2700*/  UIMAD.WIDE.U32 UR10, UR12, UR14, URZ ;  /* 0x0000000e0c0a72a5 */ /* 0x000fe2000f8e00ff */
[----:B------:R-:W-:Y:S01]  /*2710*/  UMOV UR6, UR7 ;  /* 0x0000000700067c82 */ /* 0x000fe20008000000 */
[----:B------:R-:W-:Y:S02]  /*2720*/  USHF.R.U32.HI UR4, URZ, UR20, UR4 ;  /* 0x00000014ff047299 */ /* 0x000fe40008011604 */
[----:B------:R-:W-:-:S02]  /*2730*/  @UP3 USHF.R.U32.HI UR5, URZ, UR15, UR6 ;  /* 0x0000000fff053299 */ /* 0x000fc40008011606 */
[----:B------:R-:W-:Y:S01]  /*2740*/  USHF.R.U32.HI UR17, URZ, UR17, UR8 ;  /* 0x00000011ff117299 */ /* 0x000fe20008011608 */
[----:B------:R-:W-:Y:S01]  /*2750*/  UMOV UR6, UR11 ;  /* 0x0000000b00067c82 */ /* 0x000fe20008000000 */
[----:B------:R-:W-:Y:S02]  /*2760*/  USEL UR4, UR53, UR4, !UP0 ;  /* 0x0000000435047287 */ /* 0x000fe4000c000000 */
[----:B------:R-:W-:Y:S02]  /*2770*/  @UP3 USHF.R.U32.HI UR12, URZ, UR15, UR6 ;  /* 0x0000000fff0c3299 */ /* 0x000fe40008011606 */
[----:B------:R-:W-:Y:S02]  /*2780*/  UIMAD UR6, UR39, UR5, URZ ;  /* 0x00000005270672a4 */ /* 0x000fe4000f8e02ff */
[----:B------:R-:W-:Y:S02]  /*2790*/  USEL UR5, UR58, UR17, !UP2 ;  /* 0x000000113a057287 */ /* 0x000fe4000d000000 */
[----:B------:R-:W-:-:S02]  /*27a0*/  UIMAD UR8, UR39, UR12, URZ ;  /* 0x0000000c270872a4 */ /* 0x000fc4000f8e02ff */
[----:B------:R-:W-:Y:S02]  /*27b0*/  UISETP.GE.AND UP0, UPT, UR4, UR6, UPT ;  /* 0x000000060400728c */ /* 0x000fe4000bf06270 */
[----:B------:R-:W-:Y:S02]  /*27c0*/  UIMAD.WIDE.U32 UR6, UR4, UR14, URZ ;  /* 0x0000000e040672a5 */ /* 0x000fe4000f8e00ff */
[----:B------:R-:W-:Y:S02]  /*27d0*/  UISETP.GE.OR UP0, UPT, UR5, UR8, UP0 ;  /* 0x000000080500728c */ /* 0x000fe40008706670 */
[----:B------:R-:W-:Y:S02]  /*27e0*/  UIMAD.WIDE.U32 UR8, UR5, UR14, URZ ;  /* 0x0000000e050872a5 */ /* 0x000fe4000f8e00ff */
[----:B------:R-:W-:Y:S01]  /*27f0*/  UIADD3 UR10, UPT, UPT, -UR4, URZ, URZ ;  /* 0x000000ff040a7290 */ /* 0x000fe2000fffe1ff */
[----:B------:R-:W-:Y:S02]  /*2800*/  UMOV UR6, UR7 ;  /* 0x0000000700067c82 */ /* 0x000fe40008000000 */
[----:B------:R-:W-:-:S02]  /*2810*/  USHF.R.U32.HI UR6, URZ, UR15, UR6 ;  /* 0x0000000fff067299 */ /* 0x000fc40008011606 */
[----:B------:R-:W-:Y:S02]  /*2820*/  UIMAD UR10, UR18, UR10, UR53 ;  /* 0x0000000a120a72a4 */ /* 0x000fe4000f8e0235 */
[----:B------:R-:W-:Y:S01]  /*2830*/  USEL UR6, UR4, UR6, !UP3 ;  /* 0x0000000604067287 */ /* 0x000fe2000d800000 */
[----:B------:R-:W-:Y:S01]  /*2840*/  @!UP0 UMOV UR7, UR9 ;  /* 0x0000000900078c82 */ /* 0x000fe20008000000 */
[----:B------:R-:W-:Y:S02]  /*2850*/  UIADD3 UR9, UPT, UPT, -UR5, URZ, URZ ;  /* 0x000000ff05097290 */ /* 0x000fe4000fffe1ff */
[----:B------:R-:W-:Y:S02]  /*2860*/  @!UP0 USHF.R.U32.HI UR7, URZ, UR15, UR7 ;  /* 0x0000000fff078299 */ /* 0x000fe40008011607 */
[----:B------:R-:W-:Y:S02]  /*2870*/  UIADD3 UR8, UPT, UPT, -UR6, URZ, URZ ;  /* 0x000000ff06087290 */ /* 0x000fe4000fffe1ff */
[----:B------:R-:W-:-:S02]  /*2880*/  @!UP0 USEL UR7, UR5, UR7, !UP3 ;  /* 0x0000000705078287 */ /* 0x000fc4000d800000 */
[----:B------:R-:W-:Y:S02]  /*2890*/  UIMAD UR8, UR39, UR8, UR4 ;  /* 0x00000008270872a4 */ /* 0x000fe4000f8e0204 */
[----:B------:R-:W-:Y:S02]  /*28a0*/  @!UP0 UIADD3 UR6, UPT, UPT, UR6, -UR7, URZ ;  /* 0x8000000706068290 */ /* 0x000fe4000fffe0ff */
[----:B------:R-:W-:Y:S02]  /*28b0*/  @!UP0 UIMAD UR7, UR8, UR12, UR7 ;  /* 0x0000000c080782a4 */ /* 0x000fe4000f8e0207 */
[----:B------:R-:W-:Y:S02]  /*28c0*/  @!UP0 UIMAD UR4, UR39, UR6, UR5 ;  /* 0x00000006270482a4 */ /* 0x000fe4000f8e0205 */
[----:B------:R-:W-:Y:S02]  /*28d0*/  UIMAD UR6, UR13, UR9, UR58 ;  /* 0x000000090d0672a4 */ /* 0x000fe4000f8e023a */
[----:B------:R-:W-:Y:S01]  /*28e0*/  UIMAD UR53, UR4, UR18, UR10 ;  /* 0x00000012043572a4 */ /* 0x000fe2000f8e020a */
[----:B------:R-:W-:-:S02]  /*28f0*/  @!UP0 UMOV UR5, UR7 ;  /* 0x0000000700058c82 */ /* 0x000fc40008000000 */
[----:B------:R-:W-:-:S12]  /*2900*/  UIMAD UR58, UR5, UR13, UR6 ;  /* 0x0000000d053a72a4 */ /* 0x000fd8000f8e0206 */
.L_x_30:
        /* <DEDUP_REMOVED lines=20> */
.L_x_31:
[----:B------:R-:W-:Y:S01]  /*2a50*/  R2UR UR5, R45 ;  /* 0x000000002d0572ca */ /* 0x000fe200000e0000 */
[----:B------:R-:W-:Y:S01]  /*2a60*/  UMOV UR30, UR52 ;  /* 0x00000034001e7c82 */ /* 0x000fe20008000000 */
[----:B------:R-:W-:Y:S02]  /*2a70*/  R2UR UR4, R44 ;  /* 0x000000002c0472ca */ /* 0x000fe400000e0000 */
[----:B------:R-:W-:Y:S02]  /*2a80*/  PLOP3.LUT P1, PT, PT, PT, PT, 0x80, 0x8 ;  /* 0x000000000008781c */ /* 0x000fe40003f2f070 */
[----:B------:R-:W-:-:S07]  /*2a90*/  LOP3.LUT R2, R2, 0x1, RZ, 0x3c, !PT ;  /* 0x0000000102027812 */ /* 0x000fce00078e3cff */
[----:B------:R-:W-:Y:S02]  /*2aa0*/  UIADD3 UR51, UPT, UPT, UR58, UR5, URZ ;  /* 0x000000053a337290 */ /* 0x000fe4000fffe0ff */
[----:B------:R-:W-:Y:S01]  /*2ab0*/  UIADD3 UR24, UPT, UPT, UR53, UR4, URZ ;  /* 0x0000000435187290 */ /* 0x000fe2000fffe0ff */
[----:B------:R-:W-:Y:S11]  /*2ac0*/  BRA.U UP1, `(.L_x_32) ;  /* 0xffffffe901887547 */ /* 0x000ff6000b83ffff */
[----:B------:R-:W-:Y:S01]  /*2ad0*/  UIADD3 UR41, UPT, UPT, UR41, 0x40, URZ ;  /* 0x0000004029297890 */ /* 0x000fe2000fffe0ff */
[----:B------:R-:W-:-:S03]  /*2ae0*/  MOV R2, UR40 ;  /* 0x0000002800027c02 */ /* 0x000fc60008000f00 */
[----:B------:R-:W-:Y:S01]  /*2af0*/  ULEA UR4, UR43, UR41, 0x3 ;  /* 0x000000292b047291 */ /* 0x000fe2000f8e18ff */
[----:B------:R-:W-:-:S08]  /*2b00*/  SHF.L.U32 R2, R2, 0x1f, RZ ;  /* 0x0000001f02027819 */ /* 0x000fd000000006ff */
[----:B------:R-:W1:Y:S02]  /*2b10*/  SYNCS.PHASECHK.TRANS64.TRYWAIT P0, [UR4], R2 ;  /* 0x00000002ff0075a7 */ /* 0x000e640008001104 */
[----:B-1----:R-:W-:Y:S05]  /*2b20*/  @!P0 BRA `(.L_x_33) ;  /* 0x0000006000c48947 */ /* 0x002fea0003800000 */
.L_x_132:
[----:B------:R-:W-:-:S04]  /*2b30*/  UIADD3 UR4, UPT, UPT, UR43, 0x1, URZ ;  /* 0x000000012b047890 */ /* 0x000fc8000fffe0ff */
[----:B------:R-:W-:-:S04]  /*2b40*/  UISETP.NE.AND UP0, UPT, UR4, 0x8, UPT ;  /* 0x000000080400788c */ /* 0x000fc8000bf05270 */
[----:B------:R-:W-:Y:S02]  /*2b50*/  USEL UR5, URZ, 0x1, UP0 ;  /* 0x00000001ff057887 */ /* 0x000fe40008000000 */
[----:B------:R-:W-:Y:S02]  /*2b60*/  USEL UR4, UR4, URZ, UP0 ;  /* 0x000000ff04047287 */ /* 0x000fe40008000000 */
[----:B------:R-:W-:Y:S02]  /*2b70*/  ULOP3.LUT UR6, UR40, UR5, URZ, 0x3c, !UPT ;  /* 0x0000000528067292 */ /* 0x000fe4000f8e3cff */
[----:B------:R-:W-:-:S04]  /*2b80*/  ULEA UR5, UR4, UR41, 0x3 ;  /* 0x0000002904057291 */ /* 0x000fc8000f8e18ff */
[----:B-1----:R-:W-:-:S04]  /*2b90*/  MOV R2, UR6 ;  /* 0x0000000600027c02 */ /* 0x002fc80008000f00 */
[----:B------:R-:W-:-:S04]  /*2ba0*/  SHF.L.U32 R2, R2, 0x1f, RZ ;  /* 0x0000001f02027819 */ /* 0x000fc800000006ff */
[----:B------:R-:W1:Y:S02]  /*2bb0*/  SYNCS.PHASECHK.TRANS64.TRYWAIT P0, [UR5], R2 ;  /* 0x00000002ff0075a7 */ /* 0x000e640008001105 */
[----:B-1----:R-:W-:Y:S05]  /*2bc0*/  @!P0 BRA `(.L_x_34) ;  /* 0x0000006000b48947 */ /* 0x002fea0003800000 */
.L_x_134:
        /* <DEDUP_REMOVED lines=10> */
.L_x_136:
        /* <DEDUP_REMOVED lines=10> */
.L_x_138:
        /* <DEDUP_REMOVED lines=10> */
.L_x_140:
        /* <DEDUP_REMOVED lines=10> */
.L_x_142:
        /* <DEDUP_REMOVED lines=10> */
.L_x_144:
[----:B------:R-:W-:-:S04]  /*2ef0*/  UIADD3 UR4, UPT, UPT, UR4, 0x1, URZ ;  /* 0x0000000104047890 */ /* 0x000fc8000fffe0ff */
[----:B------:R-:W-:-:S04]  /*2f00*/  UISETP.NE.AND UP0, UPT, UR4, 0x8, UPT ;  /* 0x000000080400788c */ /* 0x000fc8000bf05270 */
[----:B------:R-:W-:Y:S02]  /*2f10*/  USEL UR5, URZ, 0x1, UP0 ;  /* 0x00000001ff057887 */ /* 0x000fe40008000000 */
[----:B------:R-:W-:Y:S02]  /*2f20*/  USEL UR4, UR4, URZ, UP0 ;  /* 0x000000ff04047287 */ /* 0x000fe40008000000 */
[----:B------:R-:W-:Y:S02]  /*2f30*/  ULOP3.LUT UR5, UR6, UR5, URZ, 0x3c, !UPT ;  /* 0x0000000506057292 */ /* 0x000fe4000f8e3cff */
[----:B------:R-:W-:-:S04]  /*2f40*/  ULEA UR4, UR4, UR41, 0x3 ;  /* 0x0000002904047291 */ /* 0x000fc8000f8e18ff */
[----:B-1----:R-:W-:Y:S02]  /*2f50*/  IMAD.U32 R2, RZ, RZ, UR5 ;  /* 0x00000005ff027e24 */ /* 0x002fe4000f8e00ff */
[----:B------:R-:W-:-:S03]  /*2f60*/  MOV R0, UR4 ;  /* 0x0000000400007c02 */ /* 0x000fc60008000f00 */
[----:B------:R-:W-:-:S07]  /*2f70*/  SHF.L.U32 R2, R2, 0x1f, RZ ;  /* 0x0000001f02027819 */ /* 0x000fce00000006ff */
.L_x_40:
[----:B-1----:R1:W2:Y:S02]  /*2f80*/  SYNCS.PHASECHK.TRANS64.TRYWAIT P0, [R0+URZ], R2 ;  /* 0x00000002000075a7 */ /* 0x0022a400080011ff */
[----:B--2---:R-:W-:Y:S05]  /*2f90*/  @!P0 NANOSLEEP.SYNCS 0x989680 ;  /* 0x009896800000895d */ /* 0x004fea0003900000 */
[----:B------:R-:W2:Y:S02]  /*2fa0*/  @!P0 SYNCS.PHASECHK.TRANS64 P0, [R0+URZ], R2 ;  /* 0x00000002000085a7 */ /* 0x000ea400080010ff */
[----:B--2---:R-:W-:Y:S05]  /*2fb0*/  @P0 EXIT ;  /* 0x000000000000094d */ /* 0x004fea0003800000 */
[----:B------:R-:W-:Y:S05]  /*2fc0*/  BRA `(.L_x_40) ;  /* 0xfffffffc00ec7947 */ /* 0x000fea000383ffff */
.L_x_16:
[----:B------:R-:W2:Y:S02]  /*2fd0*/  S2UR UR4, SR_CgaCtaId ;  /* 0x00000000000479c3 */ /* 0x000ea40000008800 */
[----:B--2---:R-:W-:-:S04]  /*2fe0*/  UISETP.NE.AND UP0, UPT, UR4, URZ, UPT ;  /* 0x000000ff0400728c */ /* 0x004fc8000bf05270 */
[----:B------:R-:W-:-:S09]  /*2ff0*/  UISETP.NE.OR UP0, UPT, UR18, 0x1, UP0 ;  /* 0x000000011200788c */ /* 0x000fd20008705670 */
[----:B------:R-:W-:Y:S05]  /*3000*/  BRA.U UP0, `(.L_x_41) ;  /* 0x0000000100b47547 */ /* 0x000fea000b800000 */
[----:B------:R-:W2:Y:S01]  /*3010*/  S2UR UR5, SR_CgaCtaId ;  /* 0x00000000000579c3 */ /* 0x000ea20000008800 */
[----:B------:R-:W-:Y:S01]  /*3020*/  UMOV UR4, 0x400 ;  /* 0x0000040000047882 */ /* 0x000fe20000000000 */
[----:B------:R-:W-:Y:S01]  /*3030*/  HFMA2 R3, -RZ, RZ, 0, 5.9604644775390625e-08 ;  /* 0x00000001ff037431 */ /* 0x000fe200000001ff */
[----:B------:R-:W-:Y:S01]  /*3040*/  ISETP.NE.AND P0, PT, R0, RZ, PT ;  /* 0x000000ff0000720c */ /* 0x000fe20003f05270 */
[----:B------:R-:W-:Y:S01]  /*3050*/  IMAD.MOV.U32 R8, RZ, RZ, RZ ;  /* 0x000000ffff087224 */ /* 0x000fe200078e00ff */
[----:B--2---:R-:W-:-:S04]  /*3060*/  ULEA UR4, UR5, UR4, 0x18 ;  /* 0x0000000405047291 */ /* 0x004fc8000f8ec0ff */
[----:B------:R-:W-:Y:S02]  /*3070*/  UIADD3 UR5, UPT, UPT, UR4, 0xd8, URZ ;  /* 0x000000d804057890 */ /* 0x000fe4000fffe0ff */
[----:B------:R-:W-:Y:S02]  /*3080*/  UIADD3 UR8, UPT, UPT, UR4, 0xd0, URZ ;  /* 0x000000d004087890 */ /* 0x000fe4000fffe0ff */
[----:B------:R-:W-:-:S12]  /*3090*/  UPRMT UR5, URZ, 0x654, UR5 ;  /* 0x00000654ff057896 */ /* 0x000fd80008000005 */
.L_x_44:
[----:B------:R-:W-:Y:S01]  /*30a0*/  SHF.L.U32 R6, R3, 0x1f, RZ ;  /* 0x0000001f03067819 */ /* 0x000fe200000006ff */
[----:B------:R-:W-:Y:S02]  /*30b0*/  IMAD.U32 R4, RZ, RZ, UR8 ;  /* 0x00000008ff047e24 */ /* 0x000fe4000f8e00ff */
[----:B------:R-:W-:Y:S01]  /*30c0*/  @!P0 IMAD.MOV.U32 R5, RZ, RZ, 0x10 ;  /* 0x00000010ff058424 */ /* 0x000fe200078e00ff */
[----:B------:R-:W2:Y:S02]  /*30d0*/  SYNCS.PHASECHK.TRANS64.TRYWAIT P1, [UR4+0xd8], R6 ;  /* 0x0000d806ff0075a7 */ /* 0x000ea40008021104 */
[----:B------:R-:W-:-:S04]  /*30e0*/  PRMT R4, R0, 0x654, R4 ;  /* 0x0000065400047816 */ /* 0x000fc80000000004 */
[----:B------:R-:W-:Y:S01]  /*30f0*/  SEL R2, R4, R2, !P0 ;  /* 0x0000000204027207 */ /* 0x000fe20004000000 */
[----:B--2---:R-:W-:Y:S06]  /*3100*/  @!P1 BRA `(.L_x_42) ;  /* 0x0000005c00f49947 */ /* 0x004fec0003800000 */
.L_x_146:
[----:B------:R-:W-:Y:S01]  /*3110*/  UIADD3 UR6, UPT, UPT, UR4, 0x110, URZ ;  /* 0x0000011004067890 */ /* 0x000fe2000fffe0ff */
[----:B------:R3:W-:Y:S01]  /*3120*/  @!P0 SYNCS.ARRIVE.TRANS64.RED RZ, [R2+URZ], R5 ;  /* 0x0000000502ff89a7 */ /* 0x0007e200080004ff */
[----:B------:R-:W-:Y:S01]  /*3130*/  UIADD3 UR7, UPT, UPT, UR4, 0xd0, URZ ;  /* 0x000000d004077890 */ /* 0x000fe2000fffe0ff */
[----:B------:R-:W-:-:S08]  /*3140*/  LOP3.LUT R3, R3, 0x1, RZ, 0x3c, !PT ;  /* 0x0000000103037812 */ /* 0x000fd000078e3cff */
[----:B------:R-:W-:Y:S06]  /*3150*/  UGETNEXTWORKID.BROADCAST [UR6], [UR7] ;  /* 0x00000000060073ca */ /* 0x000fec0008000100 */
[----:B---3--:R-:W-:-:S04]  /*3160*/  SHF.L.U32 R5, R8, 0x1f, RZ ;  /* 0x0000001f08057819 */ /* 0x008fc800000006ff */
[----:B------:R-:W3:Y:S02]  /*3170*/  SYNCS.PHASECHK.TRANS64.TRYWAIT P1, [UR4+0xd0], R5 ;  /* 0x0000d005ff0075a7 */ /* 0x000ee40008021104 */
[----:B---3--:R-:W-:Y:S05]  /*3180*/  @!P1 BRA `(.L_x_43) ;  /* 0x0000005c00ec9947 */ /* 0x008fea0003800000 */
.L_x_148:
[----:B--2---:R-:W2:Y:S01]  /*3190*/  LDS.128 R4, [UR4+0x110] ;  /* 0x00011004ff047984 */ /* 0x004ea20008000c00 */
[----:B------:R-:W-:Y:S01]  /*31a0*/  LOP3.LUT R8, R8, 0x1, RZ, 0x3c, !PT ;  /* 0x0000000108087812 */ /* 0x000fe200078e3cff */
[----:B------:R-:W-:Y:S01]  /*31b0*/  @!PT LDS RZ, [RZ] ;  /* 0x00000000fffff984 */ /* 0x000fe20000000800 */
[----:B------:R-:W-:Y:S01]  /*31c0*/  @!PT LDS RZ, [RZ] ;  /* 0x00000000fffff984 */ /* 0x000fe20000000800 */
[----:B------:R-:W-:Y:S01]  /*31d0*/  @!PT LDS RZ, [RZ] ;  /* 0x00000000fffff984 */ /* 0x000fe20000000800 */
[----:B------:R-:W-:Y:S01]  /*31e0*/  @!PT LDS RZ, [RZ] ;  /* 0x00000000fffff984 */ /* 0x000fe20000000800 */
[----:B------:R3:W-:Y:S06]  /*31f0*/  MEMBAR.ALL.CTA ;  /* 0x0000000000007992 */ /* 0x0007ec0000008000 */
[----:B---3--:R-:W3:Y:S02]  /*3200*/  FENCE.VIEW.ASYNC.S ;  /* 0x00000000000073c6 */ /* 0x008ee40000000000 */
[----:B---3--:R-:W-:Y:S01]  /*3210*/  SYNCS.ARRIVE.TRANS64.RED.A1T0 RZ, [UR5], RZ ;  /* 0x000000ffffff79a7 */ /* 0x008fe20008100405 */
[----:B--2---:R-:W-:-:S13]  /*3220*/  LOP3.LUT P1, RZ, R6, 0x1, RZ, 0xc0, !PT ;  /* 0x0000000106ff7812 */ /* 0x004fda000782c0ff */
[----:B------:R-:W-:Y:S05]  /*3230*/  @P1 BRA `(.L_x_44) ;  /* 0xfffffffc00981947 */ /* 0x000fea000383ffff */
[----:B------:R-:W-:-:S04]  /*3240*/  SHF.L.U32 R0, R3, 0x1f, RZ ;  /* 0x0000001f03007819 */ /* 0x000fc800000006ff */
[----:B------:R-:W2:Y:S02]  /*3250*/  SYNCS.PHASECHK.TRANS64 P0, [UR4+0xd8], R0 ;  /* 0x0000d800ff0075a7 */ /* 0x000ea40008001004 */
[----:B-12---:R-:W-:Y:S05]  /*3260*/  @P0 EXIT ;  /* 0x000000000000094d */ /* 0x006fea0003800000 */
[----:B------:R-:W-:-:S07]  /*3270*/  MOV R0, UR4 ;  /* 0x0000000400007c02 */ /* 0x000fce0008000f00 */
.L_x_45:
[----:B-1----:R-:W-:-:S04]  /*3280*/  SHF.L.U32 R2, R3, 0x1f, RZ ;  /* 0x0000001f03027819 */ /* 0x002fc800000006ff */
[----:B------:R1:W2:Y:S03]  /*3290*/  SYNCS.PHASECHK.TRANS64.TRYWAIT P0, [R0+URZ+0xd8], R2 ;  /* 0x0000d802000075a7 */ /* 0x0002a600080011ff */
[----:B--2---:R-:W-:Y:S05]  /*32a0*/  @!P0 NANOSLEEP.SYNCS 0x989680 ;  /* 0x009896800000895d */ /* 0x004fea0003900000 */
[----:B------:R-:W2:Y:S02]  /*32b0*/  @!P0 SYNCS.PHASECHK.TRANS64 P0, [R0+URZ+0xd8], R2 ;  /* 0x0000d802000085a7 */ /* 0x000ea400080010ff */
[----:B--2---:R-:W-:Y:S05]  /*32c0*/  @P0 EXIT ;  /* 0x000000000000094d */ /* 0x004fea0003800000 */
[----:B------:R-:W-:Y:S05]  /*32d0*/  BRA `(.L_x_45) ;  /* 0xfffffffc00e87947 */ /* 0x000fea000383ffff */
.L_x_41:
[----:B------:R-:W-:-:S09]  /*32e0*/  UISETP.NE.AND UP0, UPT, UR18, URZ, UPT ;  /* 0x000000ff1200728c */ /* 0x000fd2000bf05270 */
[----:B------:R-:W-:Y:S05]  /*32f0*/  BRA.U UP0, `(.L_x_46) ;  /* 0x0000000d00887547 */ /* 0x000fea000b800000 */
[----:B------:R-:W2:Y:S01]  /*3300*/  S2UR UR7, SR_CgaCtaId ;  /* 0x00000000000779c3 */ /* 0x000ea20000008800 */
[----:B------:R-:W-:Y:S01]  /*3310*/  UMOV UR4, 0x40 ;  /* 0x0000004000047882 */ /* 0x000fe20000000000 */
[----:B------:R-:W-:Y:S01]  /*3320*/  NOP ;  /* 0x0000000000007918 */ /* 0x000fe20000000000 */
[----:B------:R-:W-:Y:S01]  /*3330*/  UMOV UR6, 0x400 ;  /* 0x0000040000067882 */ /* 0x000fe20000000000 */
[----:B--2---:R-:W-:Y:S02]  /*3340*/  ULEA UR5, UR7, UR4, 0x18 ;  /* 0x0000000407057291 */ /* 0x004fe4000f8ec0ff */
[----:B------:R-:W-:-:S07]  /*3350*/  ULEA UR6, UR7, UR6, 0x18 ;  /* 0x0000000607067291 */ /* 0x000fce000f8ec0ff */
[----:B------:R-:W2:Y:S02]  /*3360*/  LDS.U8 R0, [UR5+0x1c] ;  /* 0x00001c05ff007984 */ /* 0x000ea40008000000 */
[----:B--2---:R-:W-:-:S13]  /*3370*/  ISETP.NE.AND P0, PT, R0, RZ, PT ;  /* 0x000000ff0000720c */ /* 0x004fda0003f05270 */
[----:B------:R-:W-:Y:S05]  /*3380*/  @P0 BRA `(.L_x_47) ;  /* 0x0000000000580947 */ /* 0x000fea0003800000 */
[----:B------:R-:W-:-:S13]  /*3390*/  ELECT P0, URZ, PT ;  /* 0x0000000000ff782f */ /* 0x000fda0003800000 */
[----:B------:R-:W-:Y:S05]  /*33a0*/  @!P0 BRA `(.L_x_48) ;  /* 0x0000000000608947 */ /* 0x000fea0003800000 */
[----:B------:R-:W-:Y:S01]  /*33b0*/  UMOV UR4, 0x10 ;  /* 0x0000001000047882 */ /* 0x000fe20000000000 */
[----:B------:R-:W-:Y:S01]  /*33c0*/  HFMA2 R0, -RZ, RZ, 0, 5.9604644775390625e-08 ;  /* 0x00000001ff007431 */ /* 0x000fe200000001ff */
[----:B------:R-:W-:-:S03]  /*33d0*/  MOV R2, 0xffff ;  /* 0x0000ffff00027802 */ /* 0x000fc60000000f00 */
[----:B------:R-:W-:Y:S04]  /*33e0*/  DEPBAR.LE SB2, 0x36 ;  /* 0x0000ad800000791a */ /* 0x000fe80000000000 */
[----:B------:R-:W2:Y:S02]  /*33f0*/  UTCATOMSWS.FIND_AND_SET.ALIGN UP0, UR4, UR4 ;  /* 0x00000004000475e3 */ /* 0x000ea40008000800 */
[----:B--2---:R-:W-:Y:S01]  /*3400*/  MOV R3, UR4 ;  /* 0x0000000400037c02 */ /* 0x004fe20008000f00 */
[----:B------:R-:W-:Y:S06]  /*3410*/  BRA.U UP0, `(.L_x_49) ;  /* 0x0000000100187547 */ /* 0x000fec000b800000 */
.L_x_50:
[----:B------:R-:W-:Y:S05]  /*3420*/  NANOSLEEP 0x64 ;  /* 0x000000640000795d */ /* 0x000fea0003800000 */
[----:B------:R-:W-:-:S05]  /*3430*/  UMOV UR4, 0x10 ;  /* 0x0000001000047882 */ /* 0x000fca0000000000 */
[----:B------:R-:W-:Y:S04]  /*3440*/  DEPBAR.LE SB2, 0x36 ;  /* 0x0000ad800000791a */ /* 0x000fe80000000000 */
[----:B------:R-:W2:Y:S02]  /*3450*/  UTCATOMSWS.FIND_AND_SET.ALIGN UP0, UR4, UR4 ;  /* 0x00000004000475e3 */ /* 0x000ea40008000800 */
[----:B--2---:R-:W-:Y:S01]  /*3460*/  MOV R3, UR4 ;  /* 0x0000000400037c02 */ /* 0x004fe20008000f00 */
[----:B------:R-:W-:Y:S05]  /*3470*/  BRA.U !UP0, `(.L_x_50) ;  /* 0xfffffffd08e87547 */ /* 0x000fea000b83ffff */
.L_x_49:
[-C--:B------:R-:W-:Y:S02]  /*3480*/  SHF.L.U32 R2, R2, R3.reuse, RZ ;  /* 0x0000000302027219 */ /* 0x080fe400000006ff */
[----:B------:R-:W-:Y:S01]  /*3490*/  SHF.L.U32 R0, R0, R3, RZ ;  /* 0x0000000300007219 */ /* 0x000fe200000006ff */
[----:B------:R-:W-:Y:S02]  /*34a0*/  IMAD.SHL.U32 R3, R3, 0x20, RZ ;  /* 0x0000002003037824 */ /* 0x000fe400078e00ff */
[----:B------:R2:W-:Y:S04]  /*34b0*/  ATOMS.OR RZ, [UR5+0x14], R2 ;  /* 0x00001402ffff798c */ /* 0x0005e8000b000005 */
[----:B------:R2:W-:Y:S04]  /*34c0*/  ATOMS.OR RZ, [UR5+0x18], R0 ;  /* 0x00001800ffff798c */ /* 0x0005e8000b000005 */
[----:B------:R2:W-:Y:S01]  /*34d0*/  STS [UR6+0x120], R3 ;  /* 0x00012003ff007988 */ /* 0x0005e20008000806 */
[----:B------:R-:W-:Y:S05]  /*34e0*/  BRA `(.L_x_48) ;  /* 0x0000000000107947 */ /* 0x000fea0003800000 */
.L_x_47:
[----:B------:R-:W-:Y:S02]  /*34f0*/  MOV R0, 0xffffffff ;  /* 0xffffffff00007802 */ /* 0x000fe40000000f00 */
[----:B------:R-:W-:-:S03]  /*3500*/  MOV R2, 0x3530 ;  /* 0x0000353000027802 */ /* 0x000fc60000000f00 */
[----:B------:R2:W-:Y:S04]  /*3510*/  STS [UR6+0x120], R0 ;  /* 0x00012000ff007988 */ /* 0x0005e80008000806 */
[----:B-12--5:R-:W-:Y:S05]  /*3520*/  CALL.REL.NOINC `($__internal_1_$__cuda_sm10x_tcgen05_guardrail_trap_phase_invalid_during_alloc) ;  /* 0x0000006000f87944 */ /* 0x026fea0003c00000 */
.L_x_48:
[----:B------:R-:W-:Y:S05]  /*3530*/  WARPSYNC.ALL ;  /* 0x0000000000007948 */ /* 0x000fea0003800000 */
[----:B------:R-:W3:Y:S01]  /*3540*/  S2UR UR4, SR_CgaCtaId ;  /* 0x00000000000479c3 */ /* 0x000ee20000008800 */
[----:B------:R-:W-:Y:S01]  /*3550*/  UMOV UR20, 0x400 ;  /* 0x0000040000147882 */ /* 0x000fe20000000000 */
[----:B------:R-:W-:-:S06]  /*3560*/  NOP ;  /* 0x0000000000007918 */ /* 0x000fcc0000000000 */
[----:B------:R-:W-:Y:S06]  /*3570*/  BAR.ARV 0x6, 0xa0 ;  /* 0x0182800000007b1d */ /* 0x000fec0000002000 */
[----:B------:R-:W4:Y:S01]  /*3580*/  LDCU.64 UR6, c[0x0][0x388] ;  /* 0x00007100ff0677ac */ /* 0x000f220008000a00 */
[----:B------:R-:W-:Y:S01]  /*3590*/  IMAD.MOV.U32 R8, RZ, RZ, 0x1 ;  /* 0x00000001ff087424 */ /* 0x000fe200078e00ff */
[----:B------:R-:W1:Y:S01]  /*35a0*/  LDCU.64 UR8, c[0x0][0x390] ;  /* 0x00007200ff0877ac */ /* 0x000e620008000a00 */
[----:B------:R-:W-:Y:S01]  /*35b0*/  UMOV UR23, URZ ;  /* 0x000000ff00177c82 */ /* 0x000fe20008000000 */
[----:B------:R-:W-:Y:S01]  /*35c0*/  UMOV UR19, URZ ;  /* 0x000000ff00137c82 */ /* 0x000fe20008000000 */
[----:B---3--:R-:W-:Y:S01]  /*35d0*/  ULEA UR20, UR4, UR20, 0x18 ;  /* 0x0000001404147291 */ /* 0x008fe2000f8ec0ff */
[----:B------:R-:W-:Y:S01]  /*35e0*/  UMOV UR32, 0x0 ;  /* 0x0000000000207882 */ /* 0x000fe20000000000 */
[----:B------:R-:W-:Y:S01]  /*35f0*/  UMOV UR33, 0x4210010 ;  /* 0x0421001000217882 */ /* 0x000fe20000000000 */
[----:B------:R-:W-:Y:S01]  /*3600*/  UMOV UR30, 0x0 ;  /* 0x00000000001e7882 */ /* 0x000fe20000000000 */
[----:B------:R-:W-:Y:S01]  /*3610*/  UMOV UR31, 0x4210010 ;  /* 0x04210010001f7882 */ /* 0x000fe20000000000 */
[----:B------:R-:W-:Y:S01]  /*3620*/  UMOV UR28, 0x0 ;  /* 0x00000000001c7882 */ /* 0x000fe20000000000 */
[----:B------:R-:W-:Y:S01]  /*3630*/  UMOV UR29, 0x4210010 ;  /* 0x04210010001d7882 */ /* 0x000fe20000000000 */
[----:B----4-:R-:W-:-:S02]  /*3640*/  UIADD3 UR4, UPT, UPT, UR6, 0x3f, URZ ;  /* 0x0000003f06047890 */ /* 0x010fc4000fffe0ff */
[----:B------:R-:W2:Y:S01]  /*3650*/  LDS R9, [UR20+0x120] ;  /* 0x00012014ff097984 */ /* 0x000ea20008000800 */
[----:B------:R-:W-:Y:S01]  /*3660*/  UMOV UR26, 0x0 ;  /* 0x00000000001a7882 */ /* 0x000fe20000000000 */
[----:B------:R-:W-:Y:S01]  /*3670*/  UMOV UR27, 0x4210010 ;  /* 0x04210010001b7882 */ /* 0x000fe20000000000 */
[----:B------:R-:W-:-:S04]  /*3680*/  USHF.R.S32.HI UR5, URZ, 0x1f, UR4 ;  /* 0x0000001fff057899 */ /* 0x000fc80008011404 */
[----:B------:R-:W-:Y:S02]  /*3690*/  ULEA.HI UR4, UR5, UR4, URZ, 0x6 ;  /* 0x0000000405047291 */ /* 0x000fe4000f8f30ff */
[----:B------:R-:W-:Y:S02]  /*36a0*/  UIADD3 UR5, UPT, UPT, UR20, 0x4400, URZ ;  /* 0x0000440014057890 */ /* 0x000fe4000fffe0ff */
[----:B------:R-:W-:Y:S02]  /*36b0*/  USHF.R.S32.HI UR4, URZ, 0x6, UR4 ;  /* 0x00000006ff047899 */ /* 0x000fe40008011404 */
[----:B------:R-:W-:Y:S02]  /*36c0*/  USHF.R.U32.HI UR6, URZ, 0x4, UR5 ;  /* 0x00000004ff067899 */ /* 0x000fe40008011605 */
[----:B------:R-:W-:Y:S02]  /*36d0*/  UIMAD UR4, UR4, UR7, URZ ;  /* 0x00000007040472a4 */ /* 0x000fe4000f8e02ff */
[----:B------:R-:W-:-:S02]  /*36e0*/  ULOP3.LUT UR6, UR6, 0x3fff, URZ, 0xc0, !UPT ;  /* 0x00003fff06067892 */ /* 0x000fc4000f8ec0ff */
[----:B-1----:R-:W-:Y:S02]  /*36f0*/  UIMAD UR4, UR4, UR8, URZ ;  /* 0x00000008040472a4 */ /* 0x002fe4000f8e02ff */
[----:B------:R-:W-:Y:S02]  /*3700*/  ULOP3.LUT UR21, UR6, 0x10000, URZ, 0xfc, !UPT ;  /* 0x0001000006157892 */ /* 0x000fe4000f8efcff */
[----:B------:R-:W-:Y:S02]  /*3710*/  UIMAD UR9, UR4, UR9, URZ ;  /* 0x00000009040972a4 */ /* 0x000fe4000f8e02ff */
[----:B------:R-:W-:Y:S02]  /*3720*/  UIADD3 UR4, UPT, UPT, UR20, 0x14400, URZ ;  /* 0x0001440014047890 */ /* 0x000fe4000fffe0ff */
[----:B------:R-:W-:Y:S02]  /*3730*/  UIADD3 UR34, UPT, UPT, UR9, -0x1, URZ ;  /* 0xffffffff09227890 */ /* 0x000fe4000fffe0ff */
[----:B------:R-:W-:-:S02]  /*3740*/  USHF.R.U32.HI UR5, URZ, 0x4, UR4 ;  /* 0x00000004ff057899 */ /* 0x000fc40008011604 */
[----:B------:R-:W-:Y:S02]  /*3750*/  UIADD3 UR4, UPT, UPT, UR20, 0xd8, URZ ;  /* 0x000000d814047890 */ /* 0x000fe4000fffe0ff */
[----:B------:R-:W-:Y:S02]  /*3760*/  ULOP3.LUT UR5, UR5, 0x3fff, URZ, 0xc0, !UPT ;  /* 0x00003fff05057892 */ /* 0x000fe4000f8ec0ff */
[----:B------:R-:W-:Y:S02]  /*3770*/  UPRMT UR25, URZ, 0x654, UR4 ;  /* 0x00000654ff197896 */ /* 0x000fe40008000004 */
[----:B------:R-:W-:Y:S02]  /*3780*/  ULOP3.LUT UR22, UR5, 0x2000000, URZ, 0xfc, !UPT ;  /* 0x0200000005167892 */ /* 0x000fe4000f8efcff */
[----:B------:R-:W-:Y:S01]  /*3790*/  UISETP.GE.AND UP3, UPT, UR9, 0x1, UPT ;  /* 0x000000010900788c */ /* 0x000fe2000bf66270 */
[C---:B--2---:R-:W-:Y:S01]  /*37a0*/  VIADD R3, R9.reuse, 0x80 ;  /* 0x0000008009037836 */ /* 0x044fe20000000000 */
[----:B------:R-:W-:-:S04]  /*37b0*/  LOP3.LUT R2, R9, 0xffff, RZ, 0xc0, !PT ;  /* 0x0000ffff09027812 */ /* 0x000fc800078ec0ff */
[----:B------:R-:W-:-:S05]  /*37c0*/  LOP3.LUT R3, R3, 0xffff, RZ, 0xc0, !PT ;  /* 0x0000ffff03037812 */ /* 0x000fca00078ec0ff */
[----:B------:R1:W-:Y:S02]  /*37d0*/  STL.64 [R1], R2 ;  /* 0x0000000201007387 */ /* 0x0003e40000100a00 */
[----:B-1----:R-:W-:-:S07]  /*37e0*/  CS2R R2, SRZ ;  /* 0x0000000000027805 */ /* 0x002fce000001ff00 */
.L_x_57:
[----:B-1----:R-:W-:-:S04]  /*37f0*/  SHF.L.U32 R4, R3, 0x1f, RZ ;  /* 0x0000001f03047819 */ /* 0x002fc800000006ff */
[----:B------:R-:W1:Y:S02]  /*3800*/  SYNCS.PHASECHK.TRANS64.TRYWAIT P0, [UR20+0xd0], R4 ;  /* 0x0000d004ff0075a7 */ /* 0x000e640008001114 */
[----:B-12-4-:R-:W-:Y:S05]  /*3810*/  @!P0 BRA `(.L_x_51) ;  /* 0x0000005800608947 */ /* 0x016fea0003800000 */
.L_x_150:
[----:B-1----:R-:W1:Y:S01]  /*3820*/  LDS.128 R4, [UR20+0x110] ;  /* 0x00011014ff047984 */ /* 0x002e620008000c00 */
[----:B------:R-:W-:Y:S01]  /*3830*/  ULEA UR24, UR23, UR20, 0x3 ;  /* 0x0000001417187291 */ /* 0x000fe2000f8e18ff */
[----:B------:R-:W-:Y:S01]  /*3840*/  SHF.L.U32 R0, R8, 0x1f, RZ ;  /* 0x0000001f08007819 */ /* 0x000fe200000006ff */
[----:B------:R-:W-:Y:S01]  /*3850*/  @!PT LDS RZ, [RZ] ;  /* 0x00000000fffff984 */ /* 0x000fe20000000800 */
[----:B------:R-:W-:Y:S01]  /*3860*/  @!PT LDS RZ, [RZ] ;  /* 0x00000000fffff984 */ /* 0x000fe20000000800 */
[----:B------:R-:W-:Y:S01]  /*3870*/  @!PT LDS RZ, [RZ] ;  /* 0x00000000fffff984 */ /* 0x000fe20000000800 */
[----:B------:R-:W-:Y:S01]  /*3880*/  @!PT LDS RZ, [RZ] ;  /* 0x00000000fffff984 */ /* 0x000fe20000000800 */
[----:B------:R2:W-:Y:S06]  /*3890*/  MEMBAR.ALL.CTA ;  /* 0x0000000000007992 */ /* 0x0005ec0000008000 */
[----:B--2---:R-:W2:Y:S02]  /*38a0*/  FENCE.VIEW.ASYNC.S ;  /* 0x00000000000073c6 */ /* 0x004ea40000000000 */
[----:B--2---:R-:W-:Y:S01]  /*38b0*/  SYNCS.ARRIVE.TRANS64.RED.A1T0 RZ, [UR25], RZ ;  /* 0x000000ffffff79a7 */ /* 0x004fe20008100419 */
[----:B------:R-:W2:Y:S01]  /*38c0*/  SYNCS.PHASECHK.TRANS64.TRYWAIT P0, [UR24+0xf0], R0 ;  /* 0x0000f000ff0075a7 */ /* 0x000ea20008001118 */
[----:B-1----:R-:W-:Y:S01]  /*38d0*/  LOP3.LUT P3, RZ, R6, 0x1, RZ, 0xc0, !PT ;  /* 0x0000000106ff7812 */ /* 0x002fe2000786c0ff */
[----:B--2---:R-:W-:-:S12]  /*38e0*/  @!P0 BRA `(.L_x_52) ;  /* 0x0000005800448947 */ /* 0x004fd80003800000 */
.L_x_152:
[----:B------:R-:W-:Y:S05]  /*38f0*/  BRA.U !UP3, `(.L_x_53) ;  /* 0x000000010bf87547 */ /* 0x000fea000b800000 */
[----:B-1----:R-:W-:Y:S01]  /*3900*/  IMAD.U32 R0, RZ, RZ, UR23 ;  /* 0x00000017ff007e24 */ /* 0x002fe2000f8e00ff */
[----:B------:R-:W-:-:S04]  /*3910*/  ULEA UR4, UR19, UR20, 0x3 ;  /* 0x0000001413047291 */ /* 0x000fc8000f8e18ff */
[----:B------:R-:W-:-:S05]  /*3920*/  LEA R0, R0, R1, 0x2 ;  /* 0x0000000100007211 */ /* 0x000fca00078e10ff */
[----:B------:R1:W5:Y:S01]  /*3930*/  LDL R4, [R0] ;  /* 0x0000000000047983 */ /* 0x0003620000100800 */
[----:B------:R-:W-:Y:S01]  /*3940*/  UPLOP3.LUT UP2, UPT, UPT, UPT, UPT, 0x40, 0x4 ;  /* 0x000000000004789c */ /* 0x000fe20003f4e870 */
[----:B------:R-:W-:Y:S01]  /*3950*/  UMOV UR17, UR34 ;  /* 0x0000002200117c82 */ /* 0x000fe20008000000 */
[----:B-1----:R-:W-:-:S04]  /*3960*/  SHF.L.U32 R0, R2, 0x1f, RZ ;  /* 0x0000001f02007819 */ /* 0x002fc800000006ff */
[----:B------:R1:W2:Y:S01]  /*3970*/  SYNCS.PHASECHK.TRANS64.TRYWAIT P2, [UR4], R0 ;  /* 0x00000000ff0075a7 */ /* 0x0002a20008041104 */
[----:B------:R-:W-:-:S05]  /*3980*/  UMOV UR4, UR19 ;  /* 0x0000001300047c82 */ /* 0x000fca0008000000 */
.L_x_56:
[----:B------:R-:W-:Y:S01]  /*3990*/  ULEA UR18, UR4, UR20, 0x3 ;  /* 0x0000001404127291 */ /* 0x000fe2000f8e18ff */
[----:B--234-:R-:W-:Y:S11]  /*39a0*/  @P2 BRA `(.L_x_54) ;  /* 0x00000000000c2947 */ /* 0x01cff60003800000 */
[----:B------:R-:W-:Y:S04]  /*39b0*/  SHF.L.U32 R5, R2, 0x1f, RZ ;  /* 0x0000001f02057819 */ /* 0x000fe800000006ff */
[----:B------:R-:W2:Y:S02]  /*39c0*/  SYNCS.PHASECHK.TRANS64.TRYWAIT P0, [UR18], R5 ;  /* 0x00000005ff0075a7 */ /* 0x000ea40008001112 */
[----:B--2---:R-:W-:Y:S05]  /*39d0*/  @!P0 BRA `(.L_x_55) ;  /* 0x0000005800208947 */ /* 0x004fea0003800000 */
.L_x_54:
[----:B------:R-:W-:Y:S01]  /*39e0*/  UISETP.NE.AND UP0, UPT, UR17, URZ, UPT ;  /* 0x000000ff1100728c */ /* 0x000fe2000bf05270 */
[----:B------:R-:W-:Y:S01]  /*39f0*/  PLOP3.LUT P2, PT, PT, PT, PT, 0x80, 0x8 ;  /* 0x000000000008781c */ /* 0x000fe20003f4f070 */
[----:B------:R-:W-:Y:S01]  /*3a00*/  UIADD3 UR5, UPT, UPT, UR4, 0x1, URZ ;  /* 0x0000000104057890 */ /* 0x000fe2000fffe0ff */
[----:B------:R-:W-:Y:S11]  /*3a10*/  ELECT P1, URZ, PT ;  /* 0x0000000000ff782f */ /* 0x000ff60003820000 */
[----:B------:R-:W-:Y:S02]  /*3a20*/  @!UPT UIADD3 URZ, UPT, UPT, URZ, URZ, URZ ;  /* 0x000000fffffff290 */ /* 0x000fe4000fffe0ff */
[----:B-----5:R-:W-:Y:S01]  /*3a30*/  @P1 R2UR.BROADCAST UR8, R4 ;  /* 0x00000000040812ca */ /* 0x020fe200008e0000 */
[----:B------:R-:W-:Y:S01]  /*3a40*/  UISETP.NE.AND UP1, UPT, UR5, 0x8, UPT ;  /* 0x000000080500788c */ /* 0x000fe2000bf25270 */
[----:B------:R-:W-:Y:S01]  /*3a50*/  PLOP3.LUT P0, PT, PT, PT, UP0, 0x80, 0x8 ;  /* 0x000000000008781c */ /* 0x000fe20003f0f008 */
[----:B------:R-:W-:Y:S02]  /*3a60*/  ULEA UR10, UR4, UR22, 0xa ;  /* 0x00000016040a7291 */ /* 0x000fe4000f8e50ff */
[----:B------:R-:W-:Y:S02]  /*3a70*/  USEL UR6, URZ, 0x1, UP1 ;  /* 0x00000001ff067887 */ /* 0x000fe40008800000 */
[----:B------:R-:W-:Y:S02]  /*3a80*/  USEL UR19, UR5, URZ, UP1 ;  /* 0x000000ff05137287 */ /* 0x000fe40008800000 */
[----:B------:R-:W-:Y:S02]  /*3a90*/  ULEA UR14, UR4, UR21, 0x9 ;  /* 0x00000015040e7291 */ /* 0x000fe4000f8e48ff */
[----:B------:R-:W-:Y:S01]  /*3aa0*/  @UP0 ULEA UR5, UR19, UR20, 0x3 ;  /* 0x0000001413050291 */ /* 0x000fe2000f8e18ff */
[----:B------:R-:W-:Y:S01]  /*3ab0*/  LOP3.LUT R2, R2, UR6, RZ, 0x3c, !PT ;  /* 0x0000000602027c12 */ /* 0x000fe2000f8e3cff */
[----:B------:R-:W-:Y:S02]  /*3ac0*/  UIADD3 UR6, UPT, UPT, UR10, 0x80, URZ ;  /* 0x000000800a067890 */ /* 0x000fe4000fffe0ff */
[----:B------:R-:W-:Y:S01]  /*3ad0*/  UIADD3 UR4, UPT, UPT, UR14, 0x2, URZ ;  /* 0x000000020e047890 */ /* 0x000fe2000fffe0ff */
[----:B-1----:R-:W-:Y:S01]  /*3ae0*/  @P0 SHF.L.U32 R0, R2, 0x1f, RZ ;  /* 0x0000001f02000819 */ /* 0x002fe200000006ff */
[----:B------:R-:W-:Y:S01]  /*3af0*/  UIADD3 UR12, UPT, UPT, UR10, 0x100, URZ ;  /* 0x000001000a0c7890 */ /* 0x000fe2000fffe0ff */
[----:B------:R-:W-:Y:S02]  /*3b00*/  UMOV UR11, 0x40004040 ;  /* 0x40004040000b7882 */ /* 0x000fe40000000000 */
[----:B------:R3:W4:Y:S01]  /*3b10*/  @P0 SYNCS.PHASECHK.TRANS64.TRYWAIT P2, [UR5], R0 ;  /* 0x00000000ff0005a7 */ /* 0x0007220008041105 */
[----:B------:R-:W-:Y:S11]  /*3b20*/  ELECT P0, URZ, PT ;  /* 0x0000000000ff782f */ /* 0x000ff60003800000 */
[----:B------:R-:W-:Y:S02]  /*3b30*/  @!UPT UIADD3 URZ, UPT, UPT, URZ, URZ, URZ ;  /* 0x000000fffffff290 */ /* 0x000fe4000fffe0ff */
[C---:B------:R-:W-:Y:S02]  /*3b40*/  @P0 R2UR.BROADCAST UR16, R4.reuse ;  /* 0x00000000041002ca */ /* 0x040fe400008e0000 */
[----:B------:R-:W-:Y:S01]  /*3b50*/  ELECT P0, URZ, PT ;  /* 0x0000000000ff782f */ /* 0x000fe20003800000 */
[----:B------:R-:W-:Y:S01]  /*3b60*/  UMOV UR15, 0x40004040 ;  /* 0x40004040000f7882 */ /* 0x000fe20000000000 */
[----:B------:R-:W-:Y:S01]  /*3b70*/  UMOV UR7, 0x40004040 ;  /* 0x4000404000077882 */ /* 0x000fe20000000000 */
[----:B------:R1:W-:Y:S01]  /*3b80*/  UTCHMMA gdesc[UR14], gdesc[UR10], tmem[UR8], tmem[UR32], idesc[UR33], UP2 ;  /* 0x00ff200a0e0075ea */ /* 0x0003e20009000008 */
[----:B------:R-:W-:Y:S01]  /*3b90*/  UPLOP3.LUT UP2, UPT, UPT, UPT, UPT, 0x80, 0x8 ;  /* 0x000000000008789c */ /* 0x000fe20003f4f070 */
[----:B------:R-:W-:Y:S01]  /*3ba0*/  UMOV UR5, 0x40004040 ;  /* 0x4000404000057882 */ /* 0x000fe20000000000 */
[----:B------:R-:W-:Y:S01]  /*3bb0*/  UMOV UR13, 0x40004040 ;  /* 0x40004040000d7882 */ /* 0x000fe20000000000 */
[----:B------:R-:W-:Y:S04]  /*3bc0*/  UMOV UR9, 0x40004040 ;  /* 0x4000404000097882 */ /* 0x000fe80000000000 */
[----:B------:R2:W-:Y:S01]  /*3bd0*/  UTCHMMA gdesc[UR4], gdesc[UR6], tmem[UR16], tmem[UR30], idesc[UR31], UPT ;  /* 0x00ff1e06040075ea */ /* 0x0005e2000b800010 */
[----:B-1----:R-:W-:Y:S01]  /*3be0*/  UIADD3 UR8, UPT, UPT, UR14, 0x4, URZ ;  /* 0x000000040e087890 */ /* 0x002fe2000fffe0ff */
[C---:B------:R-:W-:Y:S02]  /*3bf0*/  @P0 R2UR.BROADCAST UR15, R4.reuse ;  /* 0x00000000040f02ca */ /* 0x040fe400008e0000 */
[----:B------:R-:W-:Y:S01]  /*3c00*/  ELECT P0, URZ, PT ;  /* 0x0000000000ff782f */ /* 0x000fe20003800000 */
[----:B------:R-:W-:Y:S02]  /*3c10*/  UIADD3 UR10, UPT, UPT, UR10, 0x180, URZ ;  /* 0x000001800a0a7890 */ /* 0x000fe4000fffe0ff */
[----:B--2---:R-:W-:Y:S10]  /*3c20*/  UIADD3 UR6, UPT, UPT, UR14, 0x6, URZ ;  /* 0x000000060e067890 */ /* 0x004ff4000fffe0ff */
[----:B------:R-:W-:Y:S01]  /*3c30*/  @P0 R2UR.BROADCAST UR14, R4 ;  /* 0x00000000040e02ca */ /* 0x000fe200008e0000 */
[----:B------:R-:W-:Y:S02]  /*3c40*/  UIADD3 UR5, UPT, UPT, UR18, 0x40, URZ ;  /* 0x0000004012057890 */ /* 0x000fe4000fffe0ff */
[----:B------:R-:W-:Y:S01]  /*3c50*/  UIADD3 UR4, UPT, UPT, UR17, 0x1, URZ ;  /* 0x0000000111047890 */ /* 0x000fe2000fffe0ff */
[----:B------:R1:W-:Y:S03]  /*3c60*/  UTCHMMA gdesc[UR8], gdesc[UR12], tmem[UR15], tmem[UR28], idesc[UR29], UPT ;  /* 0x00ff1c0c080075ea */ /* 0x0003e6000b80000f */
[----:B------:R-:W-:Y:S03]  /*3c70*/  UISETP.GT.U32.AND UP0, UPT, UR4, 0x1, UPT ;  /* 0x000000010400788c */ /* 0x000fe6000bf04070 */
[----:B------:R-:W-:Y:S03]  /*3c80*/  UMOV UR4, UR19 ;  /* 0x0000001300047c82 */ /* 0x000fe60008000000 */
[----:B------:R3:W-:Y:S01]  /*3c90*/  UTCHMMA gdesc[UR6], gdesc[UR10], tmem[UR14], tmem[UR26], idesc[UR27], UPT ;  /* 0x00ff1a0a060075ea */ /* 0x0007e2000b80000e */
[----:B------:R3:W-:Y:S01]  /*3ca0*/  UTCBAR [UR5], URZ ;  /* 0x000000ff050073e9 */ /* 0x0007e200080000ff */
[----:B-1----:R-:W-:Y:S07]  /*3cb0*/  UIADD3 UR8, UPT, UPT, UR17, -0x1, URZ ;  /* 0xffffffff11087890 */ /* 0x002fee000fffe0ff */
[----:B------:R-:W-:Y:S01]  /*3cc0*/  UMOV UR17, UR8 ;  /* 0x0000000800117c82 */ /* 0x000fe20008000000 */
[----:B------:R-:W-:Y:S05]  /*3cd0*/  BRA.U UP0, `(.L_x_56) ;  /* 0xfffffffd002c7547 */ /* 0x000fea000b83ffff */
.L_x_53:
[----:B------:R-:W-:Y:S01]  /*3ce0*/  UIADD3 UR4, UPT, UPT, UR23, 0x1, URZ ;  /* 0x0000000117047890 */ /* 0x000fe2000fffe0ff */
[----:B------:R-:W-:Y:S01]  /*3cf0*/  LOP3.LUT R3, R3, 0x1, RZ, 0x3c, !PT ;  /* 0x0000000103037812 */ /* 0x000fe200078e3cff */
[----:B---3--:R-:W-:Y:S02]  /*3d00*/  UIADD3 UR5, UPT, UPT, UR24, 0xe0, URZ ;  /* 0x000000e018057890 */ /* 0x008fe4000fffe0ff */
[----:B------:R-:W-:-:S04]  /*3d10*/  UISETP.NE.AND UP0, UPT, UR4, 0x2, UPT ;  /* 0x000000020400788c */ /* 0x000fc8000bf05270 */
[----:B------:R-:W-:Y:S02]  /*3d20*/  USEL UR6, URZ, 0x1, UP0 ;  /* 0x00000001ff067887 */ /* 0x000fe40008000000 */
[----:B------:R-:W-:Y:S01]  /*3d30*/  USEL UR23, UR4, URZ, UP0 ;  /* 0x000000ff04177287 */ /* 0x000fe20008000000 */
[----:B------:R2:W-:Y:S03]  /*3d40*/  UTCBAR [UR5], URZ ;  /* 0x000000ff050073e9 */ /* 0x0005e600080000ff */
[----:B------:R-:W-:Y:S01]  /*3d50*/  LOP3.LUT R8, R8, UR6, RZ, 0x3c, !PT ;  /* 0x0000000608087c12 */ /* 0x000fe2000f8e3cff */
[----:B------:R-:W-:Y:S07]  /*3d60*/  @P3 BRA `(.L_x_57) ;  /* 0xfffffff800a03947 */ /* 0x000fee000383ffff */
[----:B------:R-:W3:Y:S01]  /*3d70*/  S2UR UR6, SR_CgaCtaId ;  /* 0x00000000000679c3 */ /* 0x000ee20000008800 */
[----:B------:R-:W-:Y:S01]  /*3d80*/  ELECT P0, URZ, PT ;  /* 0x0000000000ff782f */ /* 0x000fe20003800000 */
[----:B-1----:R-:W-:Y:S01]  /*3d90*/  IMAD.MOV.U32 R0, RZ, RZ, 0x1 ;  /* 0x00000001ff007424 */ /* 0x002fe200078e00ff */
[----:B------:R-:W-:Y:S01]  /*3da0*/  UIADD3 UR20, UPT, UPT, UR20, 0xf0, URZ ;  /* 0x000000f014147890 */ /* 0x000fe2000fffe0ff */
[----:B------:R-:W-:Y:S01]  /*3db0*/  SHF.L.U32 R2, R8, 0x1f, RZ ;  /* 0x0000001f08027819 */ /* 0x000fe200000006ff */
[----:B------:R-:W-:-:S03]  /*3dc0*/  UMOV UR4, 0x40 ;  /* 0x0000004000047882 */ /* 0x000fc60000000000 */
[----:B------:R-:W-:Y:S01]  /*3dd0*/  UVIRTCOUNT.DEALLOC.SMPOOL 0x80 ;  /* 0x000000800000784c */ /* 0x000fe20000000000 */
[----:B---3--:R-:W-:Y:S02]  /*3de0*/  ULEA UR6, UR6, UR4, 0x18 ;  /* 0x0000000406067291 */ /* 0x008fe4000f8ec0ff */
[----:B------:R-:W-:-:S07]  /*3df0*/  ULEA UR4, UR23, UR20, 0x3 ;  /* 0x0000001417047291 */ /* 0x000fce000f8e18ff */
[----:B------:R1:W-:Y:S02]  /*3e00*/  @P0 STS.U8 [UR6+0x1c], R0 ;  /* 0x00001c00ff000988 */ /* 0x0003e40008000006 */
[----:B------:R-:W3:Y:S02]  /*3e10*/  SYNCS.PHASECHK.TRANS64.TRYWAIT P0, [UR4], R2 ;  /* 0x00000002ff0075a7 */ /* 0x000ee40008001104 */
[----:B-1-3--:R-:W-:Y:S05]  /*3e20*/  @!P0 BRA `(.L_x_58) ;  /* 0x0000005400248947 */ /* 0x00afea0003800000 */
.L_x_155:
[----:B------:R-:W-:-:S04]  /*3e30*/  UIADD3 UR4, UPT, UPT, UR23, 0x1, URZ ;  /* 0x0000000117047890 */ /* 0x000fc8000fffe0ff */
[----:B------:R-:W-:-:S04]  /*3e40*/  UISETP.NE.AND UP0, UPT, UR4, 0x2, UPT ;  /* 0x000000020400788c */ /* 0x000fc8000bf05270 */
[----:B--2---:R-:W-:Y:S02]  /*3e50*/  USEL UR5, URZ, 0x1, UP0 ;  /* 0x00000001ff057887 */ /* 0x004fe40008000000 */
[----:B------:R-:W-:-:S04]  /*3e60*/  USEL UR4, UR4, URZ, UP0 ;  /* 0x000000ff04047287 */ /* 0x000fc80008000000 */
[----:B------:R-:W-:Y:S01]  /*3e70*/  ULEA UR4, UR4, UR20, 0x3 ;  /* 0x0000001404047291 */ /* 0x000fe2000f8e18ff */
[----:B-1----:R-:W-:-:S04]  /*3e80*/  LOP3.LUT R2, R8, UR5, RZ, 0x3c, !PT ;  /* 0x0000000508027c12 */ /* 0x002fc8000f8e3cff */
[----:B------:R-:W-:-:S04]  /*3e90*/  SHF.L.U32 R2, R2, 0x1f, RZ ;  /* 0x0000001f02027819 */ /* 0x000fc800000006ff */
[----:B------:R-:W1:Y:S02]  /*3ea0*/  SYNCS.PHASECHK.TRANS64.TRYWAIT P0, [UR4], R2 ;  /* 0x00000002ff0075a7 */ /* 0x000e640008001104 */
[----:B-1----:R-:W-:Y:S05]  /*3eb0*/  @!P0 BRA `(.L_x_59) ;  /* 0x0000005400188947 */ /* 0x002fea0003800000 */
.L_x_157:
[----:B------:R-:W-:Y:S01]  /*3ec0*/  NOP ;  /* 0x0000000000007918 */ /* 0x000fe20000000000 */
[----:B-1----:R-:W1:Y:S01]  /*3ed0*/  LDS R0, [UR6+0x14] ;  /* 0x00001406ff007984 */ /* 0x002e620008000800 */
[----:B------:R-:W-:Y:S01]  /*3ee0*/  LOP3.LUT R3, R9, 0xffff, RZ, 0xc0, !PT ;  /* 0x0000ffff09037812 */ /* 0x000fe200078ec0ff */
[----:B------:R-:W-:-:S03]  /*3ef0*/  IMAD.MOV.U32 R2, RZ, RZ, 0xffff ;  /* 0x0000ffffff027424 */ /* 0x000fc600078e00ff */
[----:B------:R-:W-:-:S04]  /*3f00*/  SHF.R.U32.HI R3, RZ, 0x5, R3 ;  /* 0x00000005ff037819 */ /* 0x000fc80000011603 */
[----:B------:R-:W-:-:S04]  /*3f10*/  SHF.L.U32 R2, R2, R3, RZ ;  /* 0x0000000302027219 */ /* 0x000fc800000006ff */
[----:B-1----:R-:W-:-:S04]  /*3f20*/  LOP3.LUT R0, R0, R2, RZ, 0xc0, !PT ;  /* 0x0000000200007212 */ /* 0x002fc800078ec0ff */
[----:B------:R-:W-:Y:S01]  /*3f30*/  ISETP.NE.AND P0, PT, R0, R2, PT ;  /* 0x000000020000720c */ /* 0x000fe20003f05270 */
[----:B------:R-:W-:-:S05]  /*3f40*/  IMAD.MOV.U32 R0, RZ, RZ, 0x1 ;  /* 0x00000001ff007424 */ /* 0x000fca00078e00ff */
[----:B------:R-:W-:-:S07]  /*3f50*/  SHF.L.U32 R0, R0, R3, RZ ;  /* 0x0000000300007219 */ /* 0x000fce00000006ff */
[----:B------:R-:W-:Y:S05]  /*3f60*/  @P0 BRA `(.L_x_60) ;  /* 0x00000000005c0947 */ /* 0x000fea0003800000 */
[----:B------:R-:W1:Y:S02]  /*3f70*/  LDS R3, [UR6+0x18] ;  /* 0x00001806ff037984 */ /* 0x000e640008000800 */
[----:B-1----:R-:W-:-:S04]  /*3f80*/  LOP3.LUT R3, R3, R0, RZ, 0xc0, !PT ;  /* 0x0000000003037212 */ /* 0x002fc800078ec0ff */
[----:B------:R-:W-:-:S13]  /*3f90*/  ISETP.NE.AND P0, PT, R3, R0, PT ;  /* 0x000000000300720c */ /* 0x000fda0003f05270 */
[----:B------:R-:W-:Y:S05]  /*3fa0*/  @P0 BRA `(.L_x_61) ;  /* 0x0000000000400947 */ /* 0x000fea0003800000 */
[----:B------:R-:W-:Y:S01]  /*3fb0*/  R2UR UR4, R2 ;  /* 0x00000000020472ca */ /* 0x000fe200000e0000 */
[----:B------:R-:W1:Y:S01]  /*3fc0*/  S2R R3, SR_LANEID ;  /* 0x0000000000037919 */ /* 0x000e620000000000 */
[----:B------:R-:W-:-:S04]  /*3fd0*/  LOP3.LUT R0, RZ, R0, RZ, 0x33, !PT ;  /* 0x00000000ff007212 */ /* 0x000fc800078e33ff */
[----:B------:R-:W2:Y:S07]  /*3fe0*/  REDUX UR7, R0 ;  /* 0x00000000000773c4 */ /* 0x000eae0000000000 */
[----:B------:R-:W-:-:S03]  /*3ff0*/  ULOP3.LUT UR5, URZ, UR4, URZ, 0x33, !UPT ;  /* 0x00000004ff057292 */ /* 0x000fc6000f8e33ff */
[----:B------:R-:W-:Y:S02]  /*4000*/  VOTEU.ANY UR4, UPT, PT ;  /* 0x0000000000047886 */ /* 0x000fe400038e0100 */
[----:B------:R-:W-:Y:S01]  /*4010*/  UFLO.U32 UR4, UR4 ;  /* 0x00000004000472bd */ /* 0x000fe200080e0000 */
[----:B------:R-:W-:-:S04]  /*4020*/  IMAD.U32 R2, RZ, RZ, UR5 ;  /* 0x00000005ff027e24 */ /* 0x000fc8000f8e00ff */
[----:B------:R-:W3:Y:S02]  /*4030*/  REDUX UR8, R2 ;  /* 0x00000000020873c4 */ /* 0x000ee40000000000 */
[----:B------:R1:W-:Y:S01]  /*4040*/  UTCATOMSWS.AND URZ, UR5 ;  /* 0x0000000500ff79e3 */ /* 0x0003e20008000000 */
[----:B--2---:R-:W-:Y:S01]  /*4050*/  IMAD.U32 R0, RZ, RZ, UR7 ;  /* 0x00000007ff007e24 */ /* 0x004fe2000f8e00ff */
[----:B-1----:R-:W-:Y:S01]  /*4060*/  ISETP.EQ.U32.AND P0, PT, R3, UR4, PT ;  /* 0x0000000403007c0c */ /* 0x002fe2000bf02070 */
[----:B---3--:R-:W-:-:S12]  /*4070*/  IMAD.U32 R2, RZ, RZ, UR8 ;  /* 0x00000008ff027e24 */ /* 0x008fd8000f8e00ff */
[----:B------:R1:W-:Y:S04]  /*4080*/  @P0 ATOMS.AND RZ, [UR6+0x14], R2 ;  /* 0x00001402ffff098c */ /* 0x0003e8000a800006 */
[----:B------:R1:W-:Y:S01]  /*4090*/  @P0 ATOMS.AND RZ, [UR6+0x18], R0 ;  /* 0x00001800ffff098c */ /* 0x0003e2000a800006 */
[----:B------:R-:W-:Y:S05]  /*40a0*/  BRA `(.L_x_62) ;  /* 0x0000000000147947 */ /* 0x000fea0003800000 */
.L_x_61:
[----:B------:R-:W-:Y:S02]  /*40b0*/  MOV R2, 0x40d0 ;  /* 0x000040d000027802 */ /* 0x000fe40000000f00 */
[----:B----45:R-:W-:Y:S05]  /*40c0*/  CALL.REL.NOINC `($__internal_0_$__cuda_sm10x_tcgen05_guardrail_trap_col_being_dealloced_not_returned_by_alloc) ;  /* 0x0000005800047944 */ /* 0x030fea0003c00000 */
[----:B------:R-:W-:Y:S05]  /*40d0*/  BRA `(.L_x_62) ;  /* 0x0000000000087947 */ /* 0x000fea0003800000 */
.L_x_60:
[----:B------:R-:W-:Y:S02]  /*40e0*/  MOV R2, 0x4100 ;  /* 0x0000410000027802 */ /* 0x000fe40000000f00 */
[----:B----45:R-:W-:Y:S05]  /*40f0*/  CALL.REL.NOINC `($__internal_2_$__cuda_sm10x_tcgen05_guardrail_trap_unallocated_columns_being_dealloced) ;  /* 0x0000005800107944 */ /* 0x030fea0003c00000 */
.L_x_62:
[----:B------:R-:W-:Y:S01]  /*4100*/  NOP ;  /* 0x0000000000007918 */ /* 0x000fe20000000000 */
[----:B------:R-:W-:Y:S05]  /*4110*/  EXIT ;  /* 0x000000000000794d */ /* 0x000fea0003800000 */
.L_x_46:
[----:B------:R-:W-:-:S09]  /*4120*/  UISETP.NE.OR UP0, UPT, UR18, 0x3, !UP3 ;  /* 0x000000031200788c */ /* 0x000fd2000df05670 */
[----:B------:R-:W-:Y:S05]  /*4130*/  BRA.U UP0, `(.L_x_63) ;  /* 0x0000001100e47547 */ /* 0x000fea000b800000 */
[----:B------:R-:W2:Y:S01]  /*4140*/  LDCU.64 UR4, c[0x0][0x988] ;  /* 0x00013100ff0477ac */ /* 0x000ea20008000a00 */
[----:B------:R-:W3:Y:S01]  /*4150*/  S2UR UR10, SR_CgaCtaId ;  /* 0x00000000000a79c3 */ /* 0x000ee20000008800 */
[----:B------:R-:W-:Y:S01]  /*4160*/  R2UR UR46, R44 ;  /* 0x000000002c2e72ca */ /* 0x000fe200000e0000 */
[----:B------:R-:W-:Y:S01]  /*4170*/  HFMA2 R9, -RZ, RZ, 0, 0 ;  /* 0x00000000ff097431 */ /* 0x000fe200000001ff */
[----:B------:R-:W4:Y:S01]  /*4180*/  LDCU UR44, c[0x0][0x370] ;  /* 0x00006e00ff2c77ac */ /* 0x000f220008000800 */
[----:B------:R-:W-:Y:S01]  /*4190*/  R2UR UR45, R45 ;  /* 0x000000002d2d72ca */ /* 0x000fe200000e0000 */
[----:B------:R-:W-:Y:S01]  /*41a0*/  IMAD.MOV.U32 R10, RZ, RZ, 0x1 ;  /* 0x00000001ff0a7424 */ /* 0x000fe200078e00ff */
[----:B------:R-:W4:Y:S02]  /*41b0*/  LDCU.128 UR28, c[0x0][0xc10] ;  /* 0x00018200ff1c77ac */ /* 0x000f240008000c00 */
[----:B------:R-:W1:Y:S01]  /*41c0*/  LDC.64 R12, c[0x0][0x348] ;  /* 0x0000d200ff0c7b82 */ /* 0x000e620000000a00 */
[----:B------:R-:W-:Y:S01]  /*41d0*/  IMAD.MOV.U32 R3, RZ, RZ, 0x1000 ;  /* 0x00001000ff037424 */ /* 0x000fe200078e00ff */
[----:B------:R-:W3:Y:S01]  /*41e0*/  LDCU UR38, c[0x0][0x374] ;  /* 0x00006e80ff2677ac */ /* 0x000ee20008000800 */
[----:B------:R-:W3:Y:S01]  /*41f0*/  LDCU.64 UR26, c[0x0][0x990] ;  /* 0x00013200ff1a77ac */ /* 0x000ee20008000a00 */
[----:B------:R-:W1:Y:S01]  /*4200*/  LDCU UR17, c[0x0][0xc0c] ;  /* 0x00018180ff1177ac */ /* 0x000e620008000800 */
[----:B--2---:R-:W-:Y:S01]  /*4210*/  UISETP.NE.U32.AND UP0, UPT, UR4, URZ, UPT ;  /* 0x000000ff0400728c */ /* 0x004fe2000bf05070 */
[----:B------:R-:W2:Y:S01]  /*4220*/  LDCU.128 UR32, c[0x0][0xa80] ;  /* 0x00015000ff2077ac */ /* 0x000ea20008000c00 */
[----:B------:R-:W2:Y:S01]  /*4230*/  LDCU UR57, c[0x0][0xc20] ;  /* 0x00018400ff3977ac */ /* 0x000ea20008000800 */
[----:B------:R-:W2:Y:S01]  /*4240*/  LDCU UR4, c[0x0][0xc30] ;  /* 0x00018600ff0477ac */ /* 0x000ea20008000800 */
[----:B------:R-:W2:Y:S01]  /*4250*/  LDCU.128 UR40, c[0x0][0xa90] ;  /* 0x00015200ff2877ac */ /* 0x000ea20008000c00 */
[----:B------:R-:W-:Y:S01]  /*4260*/  UMOV UR20, 0x400 ;  /* 0x0000040000147882 */ /* 0x000fe20000000000 */
[----:B----4-:R-:W-:-:S02]  /*4270*/  UIMAD.WIDE.U32 UR6, UR44, UR28, URZ ;  /* 0x0000001c2c0672a5 */ /* 0x010fc4000f8e00ff */
[----:B---3--:R-:W-:Y:S02]  /*4280*/  UIMAD.WIDE.U32 UR8, UR38, UR31, URZ ;  /* 0x0000001f260872a5 */ /* 0x008fe4000f8e00ff */
[----:B------:R-:W-:Y:S02]  /*4290*/  ULEA UR20, UR10, UR20, 0x18 ;  /* 0x000000140a147291 */ /* 0x000fe4000f8ec0ff */
[----:B------:R-:W-:Y:S02]  /*42a0*/  UISETP.NE.AND.EX UP5, UPT, UR5, URZ, UPT, UP0 ;  /* 0x000000ff0500728c */ /* 0x000fe4000bfa5300 */
[----:B------:R-:W-:Y:S02]  /*42b0*/  UISETP.NE.U32.AND UP6, UPT, UR26, URZ, UPT ;  /* 0x000000ff1a00728c */ /* 0x000fe4000bfc5070 */
[----:B------:R-:W-:Y:S02]  /*42c0*/  UIADD3 UR48, UPT, UPT, UR20, 0x98, URZ ;  /* 0x0000009814307890 */ /* 0x000fe4000fffe0ff */
[----:B------:R-:W-:-:S02]  /*42d0*/  UIADD3 UR47, UPT, UPT, UR20, 0xd8, URZ ;  /* 0x000000d8142f7890 */ /* 0x000fc4000fffe0ff */
[----:B------:R-:W-:Y:S02]  /*42e0*/  UIADD3 UR37, UPT, UPT, UR20, 0x80, URZ ;  /* 0x0000008014257890 */ /* 0x000fe4000fffe0ff */
[----:B------:R-:W-:Y:S02]  /*42f0*/  UIADD3 UR36, UPT, UPT, UR20, 0x88, URZ ;  /* 0x0000008814247890 */ /* 0x000fe4000fffe0ff */
[----:B------:R-:W-:Y:S02]  /*4300*/  UIADD3 UR25, UPT, UPT, UR20, 0x90, URZ ;  /* 0x0000009014197890 */ /* 0x000fe4000fffe0ff */
[----:B-1----:R-:W-:Y:S02]  /*4310*/  UISETP.NE.AND UP0, UPT, UR39, 0x1, UPT ;  /* 0x000000012700788c */ /* 0x002fe4000bf05270 */
[----:B------:R-:W-:Y:S02]  /*4320*/  UISETP.GE.AND UP2, UPT, UR39, 0x1, UPT ;  /* 0x000000012700788c */ /* 0x000fe4000bf46270 */
[----:B------:R-:W-:Y:S01]  /*4330*/  UISETP.NE.AND UP0, UPT, UR17, 0x1, UPT ;  /* 0x000000011100788c */ /* 0x000fe2000bf05270 */
[----:B------:R-:W-:Y:S01]  /*4340*/  UMOV UR55, UR7 ;  /* 0x0000000700377c82 */ /* 0x000fe20008000000 */
[----:B------:R-:W-:Y:S01]  /*4350*/  UMOV UR54, UR9 ;  /* 0x0000000900367c82 */ /* 0x000fe20008000000 */
[----:B------:R-:W-:-:S02]  /*4360*/  UISETP.NE.AND UP2, UPT, UR30, 0x1, UPT ;  /* 0x000000011e00788c */ /* 0x000fc4000bf45270 */
[----:B--2---:R-:W-:Y:S01]  /*4370*/  UISETP.NE.AND UP0, UPT, UR32, 0x1, UPT ;  /* 0x000000012000788c */ /* 0x004fe2000bf05270 */
[----:B------:R-:W1:Y:S01]  /*4380*/  LDCU UR58, c[0x0][0xaa0] ;  /* 0x00015400ff3a77ac */ /* 0x000e620008000800 */
[----:B------:R-:W-:Y:S01]  /*4390*/  UPLOP3.LUT UP4, UPT, UPT, UPT, UPT, 0x40, 0x4 ;  /* 0x000000000004789c */ /* 0x000fe20003f8e870 */
[----:B------:R-:W2:Y:S01]  /*43a0*/  LDCU.64 UR18, c[0x0][0xc28] ;  /* 0x00018500ff1277ac */ /* 0x000ea20008000a00 */
[----:B------:R-:W-:Y:S02]  /*43b0*/  UISETP.NE.AND.EX UP6, UPT, UR27, URZ, UPT, UP6 ;  /* 0x000000ff1b00728c */ /* 0x000fe4000bfc5360 */
[----:B------:R-:W-:Y:S02]  /*43c0*/  UPRMT UR48, UR10, 0x654, UR48 ;  /* 0x000006540a307896 */ /* 0x000fe40008000030 */
[----:B------:R-:W-:Y:S02]  /*43d0*/  UPRMT UR47, URZ, 0x654, UR47 ;  /* 0x00000654ff2f7896 */ /* 0x000fe4000800002f */
[----:B------:R-:W-:-:S02]  /*43e0*/  UPRMT UR53, UR10, 0x654, UR37 ;  /* 0x000006540a357896 */ /* 0x000fc40008000025 */
[----:B------:R-:W-:Y:S02]  /*43f0*/  UPRMT UR50, UR10, 0x654, UR36 ;  /* 0x000006540a327896 */ /* 0x000fe40008000024 */
[----:B------:R-:W-:Y:S02]  /*4400*/  UPRMT UR49, UR10, 0x654, UR25 ;  /* 0x000006540a317896 */ /* 0x000fe40008000019 */
[----:B------:R-:W-:Y:S02]  /*4410*/  USHF.R.U32.HI UR55, URZ, UR29, UR55 ;  /* 0x0000001dff377299 */ /* 0x000fe40008011637 */
[----:B------:R-:W-:Y:S02]  /*4420*/  USHF.R.U32.HI UR54, URZ, UR57, UR54 ;  /* 0x00000039ff367299 */ /* 0x000fe40008011636 */
[----:B------:R-:W-:Y:S02]  /*4430*/  UISETP.NE.AND UP3, UPT, UR4, 0x1, UPT ;  /* 0x000000010400788c */ /* 0x000fe4000bf65270 */
[----:B------:R-:W-:-:S02]  /*4440*/  UISETP.NE.AND UP2, UPT, UR35, 0x1, UPT ;  /* 0x000000012300788c */ /* 0x000fc4000bf45270 */
[----:B-12---:R-:W-:-:S11]  /*4450*/  UISETP.NE.AND UP0, UPT, UR42, 0x1, UPT ;  /* 0x000000012a00788c */ /* 0x006fd6000bf05270 */
.L_x_74:
[----:B------:R-:W-:Y:S04]  /*4460*/  SHF.L.U32 R2, R9, 0x1f, RZ ;  /* 0x0000001f09027819 */ /* 0x000fe800000006ff */
[----:B-1----:R-:W1:Y:S02]  /*4470*/  SYNCS.PHASECHK.TRANS64.TRYWAIT P0, [UR20+0xd0], R2 ;  /* 0x0000d002ff0075a7 */ /* 0x002e640008001114 */
[----:B-1----:R-:W-:Y:S05]  /*4480*/  @!P0 BRA `(.L_x_64) ;  /* 0x0000004c00bc8947 */ /* 0x002fea0003800000 */
.L_x_159:
[----:B------:R-:W2:Y:S01]  /*4490*/  LDS.128 R4, [UR20+0x110] ;  /* 0x00011014ff047984 */ /* 0x000ea20008000c00 */
[----:B------:R-:W-:Y:S01]  /*44a0*/  UISETP.GE.AND UP0, UPT, UR39, 0x1, UPT ;  /* 0x000000012700788c */ /* 0x000fe2000bf06270 */
[----:B------:R-:W-:Y:S01]  /*44b0*/  @!PT LDS RZ, [RZ] ;  /* 0x00000000fffff984 */ /* 0x000fe20000000800 */
[----:B------:R-:W-:Y:S01]  /*44c0*/  @!PT LDS RZ, [RZ] ;  /* 0x00000000fffff984 */ /* 0x000fe20000000800 */
[----:B------:R-:W-:Y:S01]  /*44d0*/  @!PT LDS RZ, [RZ] ;  /* 0x00000000fffff984 */ /* 0x000fe20000000800 */
[----:B------:R-:W-:Y:S01]  /*44e0*/  @!PT LDS RZ, [RZ] ;  /* 0x00000000fffff984 */ /* 0x000fe20000000800 */
[----:B------:R3:W-:Y:S06]  /*44f0*/  MEMBAR.ALL.CTA ;  /* 0x0000000000007992 */ /* 0x0007ec0000008000 */
[----:B---3--:R-:W3:Y:S02]  /*4500*/  FENCE.VIEW.ASYNC.S ;  /* 0x00000000000073c6 */ /* 0x008ee40000000000 */
[----:B---3--:R-:W-:Y:S01]  /*4510*/  SYNCS.ARRIVE.TRANS64.RED.A1T0 RZ, [UR47], RZ ;  /* 0x000000ffffff79a7 */ /* 0x008fe2000810042f */
[----:B--2---:R-:W-:Y:S11]  /*4520*/  LOP3.LUT P0, RZ, R6, 0x1, RZ, 0xc0, !PT ;  /* 0x0000000106ff7812 */ /* 0x004ff6000780c0ff */
[----:B------:R-:W-:Y:S02]  /*4530*/  @!UPT UIADD3 URZ, UPT, UPT, URZ, URZ, URZ ;  /* 0x000000fffffff290 */ /* 0x000fe4000fffe0ff */
[----:B------:R-:W-:Y:S01]  /*4540*/  VOTEU.ANY UP2, P0 ;  /* 0x0000000000ff7886 */ /* 0x000fe20000040100 */
[----:B------:R-:W-:Y:S11]  /*4550*/  PLOP3.LUT P0, PT, PT, PT, UP2, 0x80, 0x8 ;  /* 0x000000000008781c */ /* 0x000ff60003f0f028 */
[----:B------:R-:W-:Y:S02]  /*4560*/  @!UPT UIADD3 URZ, UPT, UPT, URZ, URZ, URZ ;  /* 0x000000fffffff290 */ /* 0x000fe4000fffe0ff */
[----:B-1----:R-:W-:Y:S02]  /*4570*/  @P0 MOV R2, R4 ;  /* 0x0000000400020202 */ /* 0x002fe40000000f00 */
[----:B------:R-:W-:Y:S02]  /*4580*/  @P0 LOP3.LUT R0, R5, 0xffff, RZ, 0xc0, !PT ;  /* 0x0000ffff05000812 */ /* 0x000fe400078ec0ff */
[----:B------:R-:W-:Y:S02]  /*4590*/  @P0 R2UR UR5, R2 ;  /* 0x00000000020502ca */ /* 0x000fe400000e0000 */
[----:B------:R-:W-:Y:S11]  /*45a0*/  @P0 R2UR UR4, R0 ;  /* 0x00000000000402ca */ /* 0x000ff600000e0000 */
[----:B------:R-:W-:Y:S02]  /*45b0*/  @UP2 UMOV UR16, UR5 ;  /* 0x0000000500102c82 */ /* 0x000fe40008000000 */
[----:B------:R-:W-:Y:S01]  /*45c0*/  @UP2 UMOV UR15, UR4 ;  /* 0x00000004000f2c82 */ /* 0x000fe20008000000 */
[----:B------:R-:W-:Y:S05]  /*45d0*/  BRA.U !UP0, `(.L_x_65) ;  /* 0x0000000108c07547 */ /* 0x000fea000b800000 */
[----:B------:R-:W-:Y:S02]  /*45e0*/  UIMAD.WIDE.U32 UR8, UR15, UR31, URZ ;  /* 0x0000001f0f0872a5 */ /* 0x000fe4000f8e00ff */
[----:B------:R-:W-:Y:S02]  /*45f0*/  UP2UR UR14, UPR, URZ, 0x4 ;  /* 0x00000004ff0e7883 */ /* 0x000fe40008000000 */
[----:B------:R-:W-:Y:S02]  /*4600*/  UISETP.NE.AND UP2, UPT, UR30, 0x1, UPT ;  /* 0x000000011e00788c */ /* 0x000fe4000bf45270 */
[----:B------:R-:W-:Y:S02]  /*4610*/  UIMAD.WIDE.U32 UR10, UR16, UR28, URZ ;  /* 0x0000001c100a72a5 */ /* 0x000fe4000f8e00ff */
[----:B------:R-:W-:Y:S02]  /*4620*/  USEL UR4, UR38, UR54, !UP2 ;  /* 0x0000003626047287 */ /* 0x000fe4000d000000 */
[----:B------:R-:W-:Y:S02]  /*4630*/  UISETP.NE.AND UP0, UPT, UR17, 0x1, UPT ;  /* 0x000000011100788c */ /* 0x000fe4000bf05270 */
[----:B------:R-:W-:Y:S02]  /*4640*/  UP2UR UR21, UPR, URZ, 0x2 ;  /* 0x00000002ff157883 */ /* 0x000fe40008000000 */
[----:B------:R-:W-:Y:S02]  /*4650*/  UISETP.NE.AND UP1, UPT, UR39, 0x1, UPT ;  /* 0x000000012700788c */ /* 0x000fe4000bf25270 */
[----:B------:R-:W-:Y:S02]  /*4660*/  UIMAD.WIDE.U32 UR12, UR4, UR18, URZ ;  /* 0x00000012040c72a5 */ /* 0x000fe4000f8e00ff */
[----:B------:R-:W-:Y:S01]  /*4670*/  USEL UR7, UR44, UR55, !UP0 ;  /* 0x000000372c077287 */ /* 0x000fe2000c000000 */
[----:B------:R-:W-:Y:S02]  /*4680*/  UMOV UR5, UR9 ;  /* 0x0000000900057c82 */ /* 0x000fe40008000000 */
[----:B------:R-:W-:Y:S02]  /*4690*/  USHF.R.U32.HI UR6, URZ, UR57, UR5 ;  /* 0x00000039ff067299 */ /* 0x000fe40008011605 */
[----:B------:R-:W-:Y:S02]  /*46a0*/  UIMAD.WIDE.U32 UR22, UR7, UR18, URZ ;  /* 0x00000012071672a5 */ /* 0x000fe4000f8e00ff */
[----:B------:R-:W-:Y:S02]  /*46b0*/  USEL UR6, UR15, UR6, !UP2 ;  /* 0x000000060f067287 */ /* 0x000fe4000d000000 */
[----:B------:R-:W-:Y:S01]  /*46c0*/  UISETP.NE.AND UP2, UPT, UR14, URZ, UPT ;  /* 0x000000ff0e00728c */ /* 0x000fe2000bf45270 */
[----:B------:R-:W-:Y:S01]  /*46d0*/  UMOV UR5, UR11 ;  /* 0x0000000b00057c82 */ /* 0x000fe20008000000 */
[----:B------:R-:W-:Y:S02]  /*46e0*/  UIMAD.WIDE.U32 UR10, UR6, UR18, URZ ;  /* 0x00000012060a72a5 */ /* 0x000fe4000f8e00ff */
[----:B------:R-:W-:Y:S03]  /*46f0*/  USHF.R.U32.HI UR8, URZ, UR29, UR5 ;  /* 0x0000001dff087299 */ /* 0x000fe60008011605 */
[----:B------:R-:W-:Y:S02]  /*4700*/  UMOV UR5, UR13 ;  /* 0x0000000d00057c82 */ /* 0x000fe40008000000 */
[----:B------:R-:W-:Y:S03]  /*4710*/  @UP1 USHF.R.U32.HI UR4, URZ, UR19, UR5 ;  /* 0x00000013ff041299 */ /* 0x000fe60008011605 */
[----:B------:R-:W-:Y:S01]  /*4720*/  UMOV UR5, UR23 ;  /* 0x0000001700057c82 */ /* 0x000fe20008000000 */
[----:B------:R-:W-:Y:S02]  /*4730*/  UIMAD UR4, UR39, UR4, URZ ;  /* 0x00000004270472a4 */ /* 0x000fe4000f8e02ff */
[----:B------:R-:W-:Y:S02]  /*4740*/  @UP1 USHF.R.U32.HI UR7, URZ, UR19, UR5 ;  /* 0x00000013ff071299 */ /* 0x000fe40008011605 */
[----:B------:R-:W-:Y:S02]  /*4750*/  USEL UR5, UR16, UR8, !UP0 ;  /* 0x0000000810057287 */ /* 0x000fe4000c000000 */
[----:B------:R-:W-:Y:S02]  /*4760*/  UIMAD UR8, UR39, UR7, URZ ;  /* 0x00000007270872a4 */ /* 0x000fe4000f8e02ff */
[----:B------:R-:W-:Y:S03]  /*4770*/  UISETP.GE.AND UP0, UPT, UR6, UR4, UPT ;  /* 0x000000040600728c */ /* 0x000fe6000bf06270 */
[----:B------:R-:W-:Y:S01]  /*4780*/  UMOV UR4, UR11 ;  /* 0x0000000b00047c82 */ /* 0x000fe20008000000 */
[----:B------:R-:W-:Y:S02]  /*4790*/  UISETP.GE.OR UP0, UPT, UR5, UR8, UP0 ;  /* 0x000000080500728c */ /* 0x000fe40008706670 */
[----:B------:R-:W-:Y:S02]  /*47a0*/  USHF.R.U32.HI UR4, URZ, UR19, UR4 ;  /* 0x00000013ff047299 */ /* 0x000fe40008011604 */
[----:B------:R-:W-:Y:S02]  /*47b0*/  UIMAD.WIDE.U32 UR8, UR5, UR18, URZ ;  /* 0x00000012050872a5 */ /* 0x000fe4000f8e00ff */
[----:B------:R-:W-:Y:S04]  /*47c0*/  USEL UR10, UR6, UR4, !UP1 ;  /* 0x00000004060a7287 */ /* 0x000fe8000c800000 */
[----:B------:R-:W-:Y:S01]  /*47d0*/  UIADD3 UR11, UPT, UPT, -UR10, URZ, URZ ;  /* 0x000000ff0a0b7290 */ /* 0x000fe2000fffe1ff */
[----:B------:R-:W-:Y:S02]  /*47e0*/  @!UP0 UMOV UR4, UR9 ;  /* 0x0000000900048c82 */ /* 0x000fe40008000000 */
[----:B------:R-:W-:Y:S02]  /*47f0*/  @!UP0 USHF.R.U32.HI UR4, URZ, UR19, UR4 ;  /* 0x00000013ff048299 */ /* 0x000fe40008011604 */
[----:B------:R-:W-:Y:S02]  /*4800*/  UIMAD UR8, UR39, UR11, UR6 ;  /* 0x0000000b270872a4 */ /* 0x000fe4000f8e0206 */
[----:B------:R-:W-:Y:S02]  /*4810*/  @!UP0 USEL UR4, UR5, UR4, !UP1 ;  /* 0x0000000405048287 */ /* 0x000fe4000c800000 */
[----:B------:R-:W-:Y:S02]  /*4820*/  UISETP.NE.AND UP1, UPT, UR21, URZ, UPT ;  /* 0x000000ff1500728c */ /* 0x000fe4000bf25270 */
[----:B------:R-:W-:Y:S02]  /*4830*/  @!UP0 UIMAD UR8, UR7, UR8, UR4 ;  /* 0x00000008070882a4 */ /* 0x000fe4000f8e0204 */
[----:B------:R-:W-:Y:S02]  /*4840*/  @!UP0 UIADD3 UR9, UPT, UPT, UR10, -UR4, URZ ;  /* 0x800000040a098290 */ /* 0x000fe4000fffe0ff */
[----:B------:R-:W-:Y:S02]  /*4850*/  UIADD3 UR4, UPT, UPT, -UR5, URZ, URZ ;  /* 0x000000ff05047290 */ /* 0x000fe4000fffe1ff */
[----:B------:R-:W-:Y:S02]  /*4860*/  UIADD3 UR7, UPT, UPT, -UR6, URZ, URZ ;  /* 0x000000ff06077290 */ /* 0x000fe4000fffe1ff */
[----:B------:R-:W-:Y:S02]  /*4870*/  @!UP0 UIMAD UR6, UR9, UR39, UR5 ;  /* 0x00000027090682a4 */ /* 0x000fe4000f8e0205 */
[----:B------:R-:W-:Y:S02]  /*4880*/  UIMAD UR16, UR17, UR4, UR16 ;  /* 0x00000004111072a4 */ /* 0x000fe4000f8e0210 */
[----:B------:R-:W-:Y:S01]  /*4890*/  UIMAD UR15, UR30, UR7, UR15 ;  /* 0x000000071e0f72a4 */ /* 0x000fe2000f8e020f */
[----:B------:R-:W-:Y:S02]  /*48a0*/  @!UP0 UMOV UR5, UR8 ;  /* 0x0000000800058c82 */ /* 0x000fe40008000000 */
[----:B------:R-:W-:Y:S02]  /*48b0*/  UIMAD UR16, UR5, UR17, UR16 ;  /* 0x00000011051072a4 */ /* 0x000fe4000f8e0210 */
[----:B------:R-:W-:Y:S11]  /*48c0*/  UIMAD UR15, UR6, UR30, UR15 ;  /* 0x0000001e060f72a4 */ /* 0x000ff6000f8e020f */
[----:B------:R-:W-:Y:S01]  /*48d0*/  @!UPT UIADD3 URZ, UPT, UPT, URZ, URZ, URZ ;  /* 0x000000fffffff290 */ /* 0x000fe2000fffe0ff */
.L_x_65:
[----:B------:R-:W1:Y:S01]  /*48e0*/  @!UP3 LDCU.128 UR8, c[0x0][0xc10] ;  /* 0x00018200ff08b7ac */ /* 0x000e620008000c00 */
[----:B------:R-:W-:Y:S02]  /*48f0*/  ISETP.NE.U32.AND P1, PT, RZ, UR26, PT ;  /* 0x0000001aff007c0c */ /* 0x000fe4000bf25070 */
[----:B------:R-:W-:Y:S02]  /*4900*/  SHF.L.U32 R8, R10, 0x1f, RZ ;  /* 0x0000001f0a087819 */ /* 0x000fe400000006ff */
[----:B------:R-:W-:Y:S01]  /*4910*/  ISETP.NE.AND.EX P1, PT, RZ, UR27, PT, P1 ;  /* 0x0000001bff007c0c */ /* 0x000fe2000bf25310 */
[----:B------:R-:W2:Y:S01]  /*4920*/  @!UP3 LDCU UR5, c[0x0][0xc0c] ;  /* 0x00018180ff05b7ac */ /* 0x000ea20008000800 */
[----:B-1----:R-:W-:Y:S07]  /*4930*/  UIMAD.WIDE.U32 UR6, UR16, UR8, URZ ;  /* 0x00000008100672a5 */ /* 0x002fee000f8e00ff */
[----:B------:R-:W-:Y:S01]  /*4940*/  @!UP3 UMOV UR4, UR7 ;  /* 0x000000070004bc82 */ /* 0x000fe20008000000 */
[----:B--2---:R-:W-:Y:S02]  /*4950*/  @!UP3 UISETP.NE.AND UP0, UPT, UR5, 0x1, UPT ;  /* 0x000000010500b88c */ /* 0x004fe4000bf05270 */
[----:B------:R-:W-:Y:S02]  /*4960*/  @!UP3 USHF.R.U32.HI UR4, URZ, UR9, UR4 ;  /* 0x00000009ff04b299 */ /* 0x000fe40008011604 */
[----:B------:R-:W-:Y:S02]  /*4970*/  UIMAD.WIDE.U32 UR6, UR15, UR11, URZ ;  /* 0x0000000b0f0672a5 */ /* 0x000fe4000f8e00ff */
[----:B------:R-:W-:Y:S02]  /*4980*/  @!UP3 USEL UR8, UR16, UR4, !UP0 ;  /* 0x000000041008b287 */ /* 0x000fe4000c000000 */
[----:B------:R-:W-:Y:S03]  /*4990*/  @!UP3 UISETP.NE.AND UP0, UPT, UR10, 0x1, UPT ;  /* 0x000000010a00b88c */ /* 0x000fe6000bf05270 */
[----:B------:R-:W-:Y:S01]  /*49a0*/  @!UP3 UMOV UR6, UR7 ;  /* 0x000000070006bc82 */ /* 0x000fe20008000000 */
[----:B------:R-:W-:Y:S01]  /*49b0*/  USHF.L.U32 UR7, UR24, 0x7, URZ ;  /* 0x0000000718077899 */ /* 0x000fe200080006ff */
[----:B------:R-:W1:Y:S02]  /*49c0*/  @!UP3 LDCU UR4, c[0x0][0xc20] ;  /* 0x00018400ff04b7ac */ /* 0x000e640008000800 */
[----:B-1----:R-:W-:Y:S04]  /*49d0*/  @!UP3 USHF.R.U32.HI UR6, URZ, UR4, UR6 ;  /* 0x00000004ff06b299 */ /* 0x002fe80008011606 */
[----:B------:R-:W-:Y:S04]  /*49e0*/  @!UP3 USEL UR6, UR15, UR6, !UP0 ;  /* 0x000000060f06b287 */ /* 0x000fe8000c000000 */
[----:B------:R-:W-:Y:S02]  /*49f0*/  @!UP3 UIADD3 UR4, UPT, UPT, -UR8, UR6, URZ ;  /* 0x000000060804b290 */ /* 0x000fe4000fffe1ff */
[----:B------:R-:W-:Y:S02]  /*4a00*/  @!UP3 UIADD3 UR6, UPT, UPT, UR8, -UR6, URZ ;  /* 0x800000060806b290 */ /* 0x000fe4000fffe0ff */
[----:B------:R-:W-:Y:S02]  /*4a10*/  @!UP3 UIMAD UR16, UR4, UR5, UR16 ;  /* 0x000000050410b2a4 */ /* 0x000fe4000f8e0210 */
[----:B------:R-:W-:Y:S01]  /*4a20*/  @!UP3 UIMAD UR15, UR6, UR10, UR15 ;  /* 0x0000000a060fb2a4 */ /* 0x000fe2000f8e020f */
[----:B------:R-:W-:Y:S11]  /*4a30*/  BRA.U UP4, `(.L_x_66) ;  /* 0x0000000104107547 */ /* 0x000ff6000b800000 */
[----:B------:R-:W-:Y:S04]  /*4a40*/  MOV R2, UR56 ;  /* 0x0000003800027c02 */ /* 0x000fe80008000f00 */
[----:B------:R-:W-:Y:S04]  /*4a50*/  SHF.L.U32 R2, R2, 0x1f, RZ ;  /* 0x0000001f02027819 */ /* 0x000fe800000006ff */
[----:B------:R-:W1:Y:S02]  /*4a60*/  SYNCS.PHASECHK.TRANS64.TRYWAIT P2, [UR20+0xc8], R2 ;  /* 0x0000c802ff0075a7 */ /* 0x000e640008041114 */
[----:B-1----:R-:W-:Y:S05]  /*4a70*/  @!P2 BRA `(.L_x_67) ;  /* 0x000000480058a947 */ /* 0x002fea0003800000 */
.L_x_66:
[----:B------:R-:W-:Y:S05]  /*4a80*/  BRA.U !UP6, `(.L_x_68) ;  /* 0x000000010e387547 */ /* 0x000fea000b800000 */
[----:B------:R-:W-:Y:S01]  /*4a90*/  UPLOP3.LUT UP1, UPT, UPT, UPT, UP5, 0x80, 0x8 ;  /* 0x000000000008789c */ /* 0x000fe20003f2f050 */
[----:B-1----:R-:W-:Y:S01]  /*4aa0*/  HFMA2 R0, -RZ, RZ, 0, 5.9604644775390625e-08 ;  /* 0x00000001ff007431 */ /* 0x002fe200000001ff */
[----:B------:R-:W1:Y:S01]  /*4ab0*/  LDCU.64 UR8, c[0x0][0x358] ;  /* 0x00006b00ff0877ac */ /* 0x000e620008000a00 */
[----:B------:R-:W-:Y:S03]  /*4ac0*/  IMAD.MOV.U32 R51, RZ, RZ, 0x1 ;  /* 0x00000001ff337424 */ /* 0x000fe600078e00ff */
[----:B------:R-:W-:Y:S05]  /*4ad0*/  PLOP3.LUT P2, PT, PT, PT, UP1, 0x80, 0x8 ;  /* 0x000000000008781c */ /* 0x000fea0003f4f018 */
[----:B------:R-:W2:Y:S01]  /*4ae0*/  @UP1 LDCU.64 UR4, c[0x0][0x988] ;  /* 0x00013100ff0417ac */ /* 0x000ea20008000a00 */
[----:B------:R-:W-:Y:S07]  /*4af0*/  @UP1 UIMAD UR6, UR52, UR26, URZ ;  /* 0x0000001a340612a4 */ /* 0x000fee000f8e02ff */
[----:B------:R-:W-:Y:S01]  /*4b00*/  @!P2 PRMT R51, R0, 0x7610, R51 ;  /* 0x000076100033a816 */ /* 0x000fe20000000033 */
[----:B--2---:R-:W-:Y:S06]  /*4b10*/  @UP1 UIMAD.WIDE UR4, UR6, 0x4, UR4 ;  /* 0x00000004060418a5 */ /* 0x004fec000f8e0204 */
[----:B------:R-:W-:Y:S01]  /*4b20*/  IMAD.U32 R14, RZ, RZ, UR4 ;  /* 0x00000004ff0e7e24 */ /* 0x000fe2000f8e00ff */
[----:B------:R-:W-:Y:S04]  /*4b30*/  MOV R15, UR5 ;  /* 0x00000005000f7c02 */ /* 0x000fe80008000f00 */
[----:B------:R-:W2:Y:S01]  /*4b40*/  @!UP1 LDCU UR4, c[0x0][0x980] ;  /* 0x00013000ff0497ac */ /* 0x000ea20008000800 */
[----:B-1---5:R3:W5:Y:S02]  /*4b50*/  @P2 LDG.E R27, desc[UR8][R14.64] ;  /* 0x000000080e1b2981 */ /* 0x022764000c1e1900 */
[----:B--23--:R-:W-:Y:S07]  /*4b60*/  @!P2 IMAD.U32 R27, RZ, RZ, UR4 ;  /* 0x00000004ff1bae24 */ /* 0x00cfee000f8e00ff */
.L_x_68:
[----:B-----5:R-:W-:Y:S01]  /*4b70*/  @!P1 FSETP.EQ.AND P3, PT, R27, RZ, PT ;  /* 0x000000ff1b00920b */ /* 0x020fe20003f62000 */
[----:B------:R-:W-:Y:S01]  /*4b80*/  @!UPT UIADD3 URZ, UPT, UPT, URZ, URZ, URZ ;  /* 0x000000fffffff290 */ /* 0x000fe2000fffe0ff */
[----:B------:R-:W-:Y:S11]  /*4b90*/  @!P1 BRA `(.L_x_69) ;  /* 0x0000000000149947 */ /* 0x000ff60003800000 */
[----:B------:R-:W-:Y:S02]  /*4ba0*/  LOP3.LUT P1, RZ, R51, 0xff, RZ, 0xc0, !PT ;  /* 0x000000ff33ff7812 */ /* 0x000fe4000782c0ff */
[----:B------:R-:W-:Y:S04]  /*4bb0*/  PLOP3.LUT P3, PT, PT, PT, UP1, 0x80, 0x8 ;  /* 0x000000000008781c */ /* 0x000fe80003f6f018 */
[----:B------:R-:W-:Y:S07]  /*4bc0*/  PLOP3.LUT P3, PT, P3, PT, PT, 0x8, 0x80 ;  /* 0x000000000080781c */ /* 0x000fee0001f6e170 */
[----:B------:R-:W-:Y:S11]  /*4bd0*/  @P1 FSETP.EQ.AND P3, PT, R27, RZ, PT ;  /* 0x000000ff1b00120b */ /* 0x000ff60003f62000 */
[----:B------:R-:W-:Y:S02]  /*4be0*/  @!UPT UIADD3 URZ, UPT, UPT, URZ, URZ, URZ ;  /* 0x000000fffffff290 */ /* 0x000fe4000fffe0ff */
.L_x_69:
[----:B------:R-:W-:Y:S01]  /*4bf0*/  USHF.L.U32 UR11, UR51, 0x6, URZ ;  /* 0x00000006330b7899 */ /* 0x000fe200080006ff */
[----:B------:R-:W2:Y:S01]  /*4c00*/  SYNCS.PHASECHK.TRANS64.TRYWAIT P1, [UR20+0xa0], R8 ;  /* 0x0000a008ff0075a7 */ /* 0x000ea20008021114 */
[----:B------:R-:W-:Y:S02]  /*4c10*/  UISETP.NE.AND UP0, UPT, UR32, 0x1, UPT ;  /* 0x000000012000788c */ /* 0x000fe4000bf05270 */
[----:B------:R-:W-:Y:S01]  /*4c20*/  UIMAD.WIDE.U32 UR4, UR11, UR33, URZ ;  /* 0x000000210b0472a5 */ /* 0x000fe2000f8e00ff */
[----:B------:R-:W-:Y:S04]  /*4c30*/  ELECT P2, URZ, PT ;  /* 0x0000000000ff782f */ /* 0x000fe80003840000 */
[----:B------:R-:W-:Y:S02]  /*4c40*/  PLOP3.LUT P2, PT, P3, P2, PT, 0xf2, 0x2f ;  /* 0x00000000002f781c */ /* 0x000fe40001f45e72 */
[----:B------:R-:W-:Y:S02]  /*4c50*/  UMOV UR4, UR5 ;  /* 0x0000000500047c82 */ /* 0x000fe40008000000 */
[----:B------:R-:W-:Y:S04]  /*4c60*/  USHF.R.U32.HI UR4, URZ, UR34, UR4 ;  /* 0x00000022ff047299 */ /* 0x000fe80008011604 */
[----:B------:R-:W-:Y:S02]  /*4c70*/  USEL UR12, UR11, UR4, !UP0 ;  /* 0x000000040b0c7287 */ /* 0x000fe4000c000000 */
[----:B------:R-:W-:Y:S02]  /*4c80*/  UISETP.NE.AND UP0, UPT, UR35, 0x1, UPT ;  /* 0x000000012300788c */ /* 0x000fe4000bf05270 */
[----:B------:R-:W-:Y:S02]  /*4c90*/  UIMAD.WIDE.U32 UR4, UR12, UR40, URZ ;  /* 0x000000280c0472a5 */ /* 0x000fe4000f8e00ff */
[----:B------:R-:W-:Y:S01]  /*4ca0*/  UIADD3 UR6, UPT, UPT, -UR12, URZ, URZ ;  /* 0x000000ff0c067290 */ /* 0x000fe2000fffe1ff */
[----:B-1----:R-:W-:Y:S03]  /*4cb0*/  @!P2 IMAD.MOV.U32 R0, RZ, 0x20, RZ ;  /* 0x00000020ff00a824 */ /* 0x002fe600078e00ff */
[----:B------:R-:W-:Y:S01]  /*4cc0*/  UIMAD UR11, UR32, UR6, UR11 ;  /* 0x00000006200b72a4 */ /* 0x000fe2000f8e020b */
[----:B------:R-:W-:Y:S01]  /*4cd0*/  @!P2 IMAD.MOV.U32 R0, RZ, 0x400, R0 ;  /* 0x00000400ff00a824 */ /* 0x000fe200078e0000 */
[----:B------:R-:W-:Y:S02]  /*4ce0*/  UMOV UR4, UR5 ;  /* 0x0000000500047c82 */ /* 0x000fe40008000000 */
[----:B------:R-:W-:Y:S04]  /*4cf0*/  USHF.R.U32.HI UR4, URZ, UR41, UR4 ;  /* 0x00000029ff047299 */ /* 0x000fe80008011604 */
[----:B------:R-:W-:Y:S02]  /*4d00*/  USEL UR13, UR12, UR4, !UP0 ;  /* 0x000000040c0d7287 */ /* 0x000fe4000c000000 */
[----:B------:R-:W-:Y:S02]  /*4d10*/  UISETP.NE.AND UP0, UPT, UR42, 0x1, UPT ;  /* 0x000000012a00788c */ /* 0x000fe4000bf05270 */
[----:B------:R-:W-:Y:S07]  /*4d20*/  UIMAD.WIDE.U32 UR4, UR13, UR43, URZ ;  /* 0x0000002b0d0472a5 */ /* 0x000fee000f8e00ff */
[----:B------:R-:W-:Y:S02]  /*4d30*/  UMOV UR4, UR5 ;  /* 0x0000000500047c82 */ /* 0x000fe40008000000 */
[----:B------:R-:W-:Y:S04]  /*4d40*/  USHF.R.U32.HI UR4, URZ, UR58, UR4 ;  /* 0x0000003aff047299 */ /* 0x000fe80008011604 */
[----:B------:R-:W-:Y:S02]  /*4d50*/  USEL UR14, UR13, UR4, !UP0 ;  /* 0x000000040d0e7287 */ /* 0x000fe4000c000000 */
[----:B------:R-:W-:Y:S02]  /*4d60*/  UIADD3 UR4, UPT, UPT, -UR13, URZ, URZ ;  /* 0x000000ff0d047290 */ /* 0x000fe4000fffe1ff */
[----:B------:R-:W-:Y:S02]  /*4d70*/  UIADD3 UR5, UPT, UPT, -UR14, URZ, URZ ;  /* 0x000000ff0e057290 */ /* 0x000fe4000fffe1ff */
[----:B------:R-:W-:Y:S02]  /*4d80*/  UIMAD UR12, UR35, UR4, UR12 ;  /* 0x00000004230c72a4 */ /* 0x000fe4000f8e020c */
[----:B------:R-:W-:Y:S01]  /*4d90*/  UIMAD UR13, UR42, UR5, UR13 ;  /* 0x000000052a0d72a4 */ /* 0x000fe2000f8e020d */
[----:B--2---:R-:W-:Y:S11]  /*4da0*/  @!P1 BRA `(.L_x_70) ;  /* 0x0000004400a49947 */ /* 0x004ff60003800000 */
.L_x_162:
[----:B------:R-:W-:Y:S01]  /*4db0*/  @!P2 R2UR UR4, R0 ;  /* 0x000000000004a2ca */ /* 0x000fe200000e0000 */
[----:B------:R-:W-:Y:S01]  /*4dc0*/  VOTEU.ALL UP0, P2 ;  /* 0x0000000000ff7886 */ /* 0x000fe20001000000 */
[----:B-1----:R-:W-:Y:S04]  /*4dd0*/  @!P2 IADD3 R2, P1, PT, R12, 0x680, RZ ;  /* 0x000006800c02a810 */ /* 0x002fe80007f3e0ff */
[----:B------:R-:W-:Y:S01]  /*4de0*/  @!P2 R2UR UR5, R2 ;  /* 0x000000000205a2ca */ /* 0x000fe200000e0000 */
[----:B------:R-:W-:Y:S01]  /*4df0*/  @!P2 IMAD.X R0, RZ, RZ, R13, P1 ;  /* 0x000000ffff00a224 */ /* 0x000fe200008e060d */
[----:B------:R-:W-:Y:S05]  /*4e00*/  @!UP0 UIADD3 UR8, UPT, UPT, UR20, 0x200, URZ ;  /* 0x0000020014088890 */ /* 0x000fea000fffe0ff */
[----:B------:R-:W-:Y:S01]  /*4e10*/  @!UP0 UPRMT UR6, UR4, 0x5410, URZ ;  /* 0x0000541004068896 */ /* 0x000fe200080000ff */
[----:B------:R-:W-:Y:S01]  /*4e20*/  @!P2 R2UR UR4, R0 ;  /* 0x000000000004a2ca */ /* 0x000fe200000e0000 */
[----:B------:R-:W-:Y:S01]  /*4e30*/  VOTEU.ALL UP0, P2 ;  /* 0x0000000000ff7886 */ /* 0x000fe20001000000 */
[----:B------:R-:W-:Y:S03]  /*4e40*/  @!P2 IMAD.MOV.U32 R0, RZ, RZ, 0x1000 ;  /* 0x00001000ff00a424 */ /* 0x000fe600078e00ff */
[----:B------:R-:W-:Y:S01]  /*4e50*/  IMAD.U32 R14, RZ, RZ, UR5 ;  /* 0x00000005ff0e7e24 */ /* 0x000fe2000f8e00ff */
[----:B------:R-:W-:Y:S01]  /*4e60*/  @!UP0 UMOV UR9, UR37 ;  /* 0x0000002500098c82 */ /* 0x000fe20008000000 */
[----:B------:R-:W-:Y:S06]  /*4e70*/  @!UP0 UMOV UR10, UR7 ;  /* 0x00000007000a8c82 */ /* 0x000fec0008000000 */
[----:B------:R-:W-:Y:S01]  /*4e80*/  IMAD.U32 R15, RZ, RZ, UR4 ;  /* 0x00000004ff0f7e24 */ /* 0x000fe2000f8e00ff */
[----:B------:R-:W-:Y:S04]  /*4e90*/  @!P2 R2UR UR4, R14 ;  /* 0x000000000e04a2ca */ /* 0x000fe800000e0000 */
[----:B------:R-:W-:Y:S11]  /*4ea0*/  @!P2 R2UR UR5, R15 ;  /* 0x000000000f05a2ca */ /* 0x000ff600000e0000 */
[----:B------:R-:W-:Y:S02]  /*4eb0*/  @!UPT UIADD3 URZ, UPT, UPT, URZ, URZ, URZ ;  /* 0x000000fffffff290 */ /* 0x000fe4000fffe0ff */
[----:B------:R1:W-:Y:S01]  /*4ec0*/  @!UP0 UTMALDG.5D.IM2COL [UR8], [UR4], UR6 ;  /* 0x00000008040083b4 */ /* 0x0003e20008060006 */
[----:B------:R2:W-:Y:S01]  /*4ed0*/  @!P2 SYNCS.ARRIVE.TRANS64.RED.A0TR RZ, [UR20+0x80], R0 ;  /* 0x00008000ffffa9a7 */ /* 0x0005e20008300414 */
[----:B------:R-:W-:Y:S01]  /*4ee0*/  SYNCS.ARRIVE.TRANS64.RED.A1T0 RZ, [UR53], RZ ;  /* 0x000000ffffff79a7 */ /* 0x000fe20008100435 */
[----:B--2---:R-:W-:Y:S01]  /*4ef0*/  @!P2 IMAD.MOV.U32 R0, RZ, 0x20, RZ ;  /* 0x00000020ff00a824 */ /* 0x004fe200078e00ff */
[----:B------:R-:W2:Y:S03]  /*4f00*/  SYNCS.PHASECHK.TRANS64.TRYWAIT P1, [UR20+0xa8], R8 ;  /* 0x0000a808ff0075a7 */ /* 0x000ea60008021114 */
[----:B------:R-:W-:Y:S01]  /*4f10*/  @!P2 IMAD.MOV.U32 R0, RZ, 0x400, R0 ;  /* 0x00000400ff00a824 */ /* 0x000fe200078e0000 */
[----:B-12---:R-:W-:Y:S06]  /*4f20*/  @!P1 BRA `(.L_x_71) ;  /* 0x00000044005c9947 */ /* 0x006fec0003800000 */
.L_x_164:
[----:B------:R-:W-:Y:S01]  /*4f30*/  @!P2 R2UR UR4, R0 ;  /* 0x000000000004a2ca */ /* 0x000fe200000e0000 */
[----:B------:R-:W-:Y:S01]  /*4f40*/  VOTEU.ALL UP0, P2 ;  /* 0x0000000000ff7886 */ /* 0x000fe20001000000 */
[----:B-1----:R-:W-:Y:S04]  /*4f50*/  @!P2 IADD3 R2, P1, PT, R12, 0x680, RZ ;  /* 0x000006800c02a810 */ /* 0x002fe80007f3e0ff */
[----:B------:R-:W-:Y:S01]  /*4f60*/  @!P2 R2UR UR5, R2 ;  /* 0x000000000205a2ca */ /* 0x000fe200000e0000 */
[----:B------:R-:W-:Y:S01]  /*4f70*/  @!P2 IMAD.X R0, RZ, RZ, R13, P1 ;  /* 0x000000ffff00a224 */ /* 0x000fe200008e060d */
[----:B------:R-:W-:Y:S02]  /*4f80*/  @!UP0 UIADD3 UR10, UPT, UPT, UR7, 0x20, URZ ;  /* 0x00000020070a8890 */ /* 0x000fe4000fffe0ff */
[----:B------:R-:W-:Y:S03]  /*4f90*/  @!UP0 UIADD3 UR8, UPT, UPT, UR20, 0x1200, URZ ;  /* 0x0000120014088890 */ /* 0x000fe6000fffe0ff */
[----:B------:R-:W-:Y:S01]  /*4fa0*/  @!UP0 UPRMT UR6, UR4, 0x5410, URZ ;  /* 0x0000541004068896 */ /* 0x000fe200080000ff */
[----:B------:R-:W-:Y:S01]  /*4fb0*/  @!P2 R2UR UR4, R0 ;  /* 0x000000000004a2ca */ /* 0x000fe200000e0000 */
[----:B------:R-:W-:Y:S01]  /*4fc0*/  VOTEU.ALL UP0, P2 ;  /* 0x0000000000ff7886 */ /* 0x000fe20001000000 */
[----:B------:R-:W-:Y:S03]  /*4fd0*/  @!P2 IMAD.MOV.U32 R0, RZ, RZ, 0x1000 ;  /* 0x00001000ff00a424 */ /* 0x000fe600078e00ff */
[----:B------:R-:W-:Y:S01]  /*4fe0*/  IMAD.U32 R14, RZ, RZ, UR5 ;  /* 0x00000005ff0e7e24 */ /* 0x000fe2000f8e00ff */
[----:B------:R-:W-:Y:S07]  /*4ff0*/  @!UP0 UMOV UR9, UR36 ;  /* 0x0000002400098c82 */ /* 0x000fee0008000000 */
        /* <DEDUP_REMOVED lines=11> */
.L_x_166:
[----:B------:R-:W-:Y:S01]  /*50b0*/  @!P2 R2UR UR4, R0 ;  /* 0x000000000004a2ca */ /* 0x000fe200000e0000 */
[----:B------:R-:W-:Y:S01]  /*50c0*/  VOTEU.ALL UP0, P2 ;  /* 0x0000000000ff7886 */ /* 0x000fe20001000000 */
[----:B-1----:R-:W-:Y:S02]  /*50d0*/  @!P2 IADD3 R2, P1, PT, R12, 0x680, RZ ;  /* 0x000006800c02a810 */ /* 0x002fe40007f3e0ff */
[----:B------:R-:W-:Y:S02]  /*50e0*/  @P0 SHF.R.U32.HI R4, RZ, 0x10, R5 ;  /* 0x00000010ff040819 */ /* 0x000fe40000011605 */
[----:B------:R-:W-:Y:S01]  /*50f0*/  @!P2 R2UR UR5, R2 ;  /* 0x000000000205a2ca */ /* 0x000fe200000e0000 */
[----:B------:R-:W-:Y:S01]  /*5100*/  @!P2 IMAD.X R0, RZ, RZ, R13, P1 ;  /* 0x000000ffff00a224 */ /* 0x000fe200008e060d */
[----:B------:R-:W-:Y:S01]  /*5110*/  @!UP0 UIADD3 UR10, UPT, UPT, UR7, 0x40, URZ ;  /* 0x00000040070a8890 */ /* 0x000fe2000fffe0ff */
[----:B------:R-:W-:Y:S01]  /*5120*/  @P0 R2UR UR52, R4 ;  /* 0x00000000043402ca */ /* 0x000fe200000e0000 */
        /* <DEDUP_REMOVED lines=14> */
[----:B------:R-:W2:Y:S02]  /*5210*/  SYNCS.PHASECHK.TRANS64.TRYWAIT P1, [UR20+0xb8], R8 ;  /* 0x0000b808ff0075a7 */ /* 0x000ea40008021114 */
[----:B-12---:R-:W-:Y:S05]  /*5220*/  @!P1 BRA `(.L_x_73) ;  /* 0x0000004000cc9947 */ /* 0x006fea0003800000 */
.L_x_168:
[----:B-1----:R-:W-:Y:S01]  /*5230*/  @!P2 IMAD.MOV.U32 R0, RZ, 0x20, RZ ;  /* 0x00000020ff00a824 */ /* 0x002fe200078e00ff */
[----:B------:R-:W-:Y:S01]  /*5240*/  @!P2 IADD3 R2, P0, PT, R12, 0x680, RZ ;  /* 0x000006800c02a810 */ /* 0x000fe20007f1e0ff */
[----:B------:R-:W-:Y:S01]  /*5250*/  VOTEU.ALL UP0, P2 ;  /* 0x0000000000ff7886 */ /* 0x000fe20001000000 */
[----:B------:R-:W-:Y:S01]  /*5260*/  LOP3.LUT R10, R10, 0x1, RZ, 0x3c, !PT ;  /* 0x000000010a0a7812 */ /* 0x000fe200078e3cff */
[----:B------:R-:W-:Y:S01]  /*5270*/  @!P2 IMAD.MOV.U32 R0, RZ, 0x400, R0 ;  /* 0x00000400ff00a824 */ /* 0x000fe200078e0000 */
[----:B------:R-:W-:Y:S01]  /*5280*/  @!P2 R2UR UR5, R2 ;  /* 0x000000000205a2ca */ /* 0x000fe200000e0000 */
[----:B------:R-:W-:Y:S01]  /*5290*/  UIADD3 UR24, UPT, UPT, UR15, UR46, URZ ;  /* 0x0000002e0f187290 */ /* 0x000fe2000fffe0ff */
[----:B------:R-:W-:Y:S01]  /*52a0*/  LOP3.LUT R9, R9, 0x1, RZ, 0x3c, !PT ;  /* 0x0000000109097812 */ /* 0x000fe200078e3cff */
[----:B------:R-:W-:Y:S01]  /*52b0*/  @!UP0 UIADD3 UR8, UPT, UPT, UR20, 0x3200, URZ ;  /* 0x0000320014088890 */ /* 0x000fe2000fffe0ff */
[----:B------:R-:W-:Y:S01]  /*52c0*/  @!P2 R2UR UR4, R0 ;  /* 0x000000000004a2ca */ /* 0x000fe200000e0000 */
[----:B------:R-:W-:Y:S01]  /*52d0*/  @!P2 IMAD.X R0, RZ, RZ, R13, P0 ;  /* 0x000000ffff00a224 */ /* 0x000fe200000e060d */
[----:B------:R-:W-:Y:S02]  /*52e0*/  @!UP0 UIADD3 UR10, UPT, UPT, UR7, 0x60, URZ ;  /* 0x00000060070a8890 */ /* 0x000fe4000fffe0ff */
[----:B------:R-:W-:Y:S02]  /*52f0*/  @!UP0 UIADD3 UR9, UPT, UPT, UR20, 0x98, URZ ;  /* 0x0000009814098890 */ /* 0x000fe4000fffe0ff */
[----:B------:R-:W-:Y:S02]  /*5300*/  UIADD3 UR51, UPT, UPT, UR16, UR45, URZ ;  /* 0x0000002d10337290 */ /* 0x000fe4000fffe0ff */
[----:B------:R-:W-:Y:S01]  /*5310*/  UPLOP3.LUT UP4, UPT, UPT, UPT, UPT, 0x80, 0x8 ;  /* 0x000000000008789c */ /* 0x000fe20003f8f070 */
[----:B------:R-:W-:Y:S04]  /*5320*/  IMAD.U32 R4, RZ, RZ, UR5 ;  /* 0x00000005ff047e24 */ /* 0x000fe8000f8e00ff */
[----:B------:R-:W-:Y:S01]  /*5330*/  @!UP0 UPRMT UR6, UR4, 0x5410, URZ ;  /* 0x0000541004068896 */ /* 0x000fe200080000ff */
[----:B------:R-:W-:Y:S01]  /*5340*/  @!P2 R2UR UR4, R0 ;  /* 0x000000000004a2ca */ /* 0x000fe200000e0000 */
[----:B------:R-:W-:Y:S11]  /*5350*/  VOTEU.ALL UP0, P2 ;  /* 0x0000000000ff7886 */ /* 0x000ff60001000000 */
[----:B------:R-:W-:Y:S01]  /*5360*/  @!UPT UIADD3 URZ, UPT, UPT, URZ, URZ, URZ ;  /* 0x000000fffffff290 */ /* 0x000fe2000fffe0ff */
[----:B------:R-:W-:Y:S01]  /*5370*/  IMAD.U32 R5, RZ, RZ, UR4 ;  /* 0x00000004ff057e24 */ /* 0x000fe2000f8e00ff */
[----:B------:R-:W-:Y:S04]  /*5380*/  @!P2 R2UR UR4, R4 ;  /* 0x000000000404a2ca */ /* 0x000fe800000e0000 */
[----:B------:R-:W-:Y:S11]  /*5390*/  @!P2 R2UR UR5, R5 ;  /* 0x000000000505a2ca */ /* 0x000ff600000e0000 */
[----:B------:R-:W-:Y:S02]  /*53a0*/  @!UPT UIADD3 URZ, UPT, UPT, URZ, URZ, URZ ;  /* 0x000000fffffff290 */ /* 0x000fe4000fffe0ff */
[----:B------:R1:W-:Y:S01]  /*53b0*/  @!UP0 UTMALDG.5D.IM2COL [UR8], [UR4], UR6 ;  /* 0x00000008040083b4 */ /* 0x0003e20008060006 */
[----:B------:R1:W-:Y:S01]  /*53c0*/  @!P2 SYNCS.ARRIVE.TRANS64.RED.A0TR RZ, [UR20+0x98], R3 ;  /* 0x00009803ffffa9a7 */ /* 0x0003e20008300414 */
[----:B------:R-:W-:Y:S01]  /*53d0*/  SYNCS.ARRIVE.TRANS64.RED.A1T0 RZ, [UR48], RZ ;  /* 0x000000ffffff79a7 */ /* 0x000fe20008100430 */
[----:B------:R-:W-:Y:S05]  /*53e0*/  BRA.U UP2, `(.L_x_74) ;  /* 0xfffffff1021c7547 */ /* 0x000fea000b83ffff */
[----:B------:R-:W-:-:S04]  /*53f0*/  SHF.L.U32 R2, R10, 0x1f, RZ ;  /* 0x0000001f0a027819 */ /* 0x000fc800000006ff */
[----:B------:R-:W2:Y:S02]  /*5400*/  SYNCS.PHASECHK.TRANS64.TRYWAIT P0, [UR20+0xa0], R2 ;  /* 0x0000a002ff0075a7 */ /* 0x000ea40008001114 */
[----:B--2---:R-:W-:Y:S05]  /*5410*/  @!P0 BRA `(.L_x_75) ;  /* 0x0000004000688947 */ /* 0x004fea0003800000 */
.L_x_170:
[----:B------:R-:W3:Y:S02]  /*5420*/  SYNCS.PHASECHK.TRANS64.TRYWAIT P0, [UR20+0xa8], R2 ;  /* 0x0000a802ff0075a7 */ /* 0x000ee40008001114 */
[----:B---3--:R-:W-:Y:S05]  /*5430*/  @!P0 BRA `(.L_x_76) ;  /* 0x0000004000788947 */ /* 0x008fea0003800000 */
.L_x_172:
[----:B------:R-:W3:Y:S02]  /*5440*/  SYNCS.PHASECHK.TRANS64.TRYWAIT P0, [UR20+0xb0], R2 ;  /* 0x0000b002ff0075a7 */ /* 0x000ee40008001114 */
[----:B---3--:R-:W-:Y:S05]  /*5450*/  @!P0 BRA `(.L_x_77) ;  /* 0x0000004000888947 */ /* 0x008fea0003800000 */
.L_x_174:
[----:B--2---:R-:W-:-:S07]  /*5460*/  MOV R0, UR20 ;  /* 0x0000001400007c02 */ /* 0x004fce0008000f00 */
.L_x_78:
[----:B--2---:R-:W-:-:S04]  /*5470*/  SHF.L.U32 R2, R10, 0x1f, RZ ;  /* 0x0000001f0a027819 */ /* 0x004fc800000006ff */
[----:B------:R2:W3:Y:S03]  /*5480*/  SYNCS.PHASECHK.TRANS64.TRYWAIT P0, [R0+URZ+0xb8], R2 ;  /* 0x0000b802000075a7 */ /* 0x0004e600080011ff */
[----:B---3--:R-:W-:Y:S05]  /*5490*/  @!P0 NANOSLEEP.SYNCS 0x989680 ;  /* 0x009896800000895d */ /* 0x008fea0003900000 */
[----:B------:R-:W3:Y:S02]  /*54a0*/  @!P0 SYNCS.PHASECHK.TRANS64 P0, [R0+URZ+0xb8], R2 ;  /* 0x0000b802000085a7 */ /* 0x000ee400080010ff */
[----:B-1-3--:R-:W-:Y:S05]  /*54b0*/  @P0 EXIT ;  /* 0x000000000000094d */ /* 0x00afea0003800000 */
[----:B------:R-:W-:Y:S05]  /*54c0*/  BRA `(.L_x_78) ;  /* 0xfffffffc00e87947 */ /* 0x000fea000383ffff */
.L_x_63:
[----:B------:R-:W-:-:S06]  /*54d0*/  UISETP.GE.AND UP0, UPT, UR18, 0x4, UPT ;  /* 0x000000041200788c */ /* 0x000fcc000bf06270 */
[----:B------:R-:W-:-:S13]  /*54e0*/  PLOP3.LUT P0, PT, PT, PT, UP0, 0x80, 0x8 ;  /* 0x000000000008781c */ /* 0x000fda0003f0f008 */
[----:B-1----:R-:W-:Y:S05]  /*54f0*/  @!P0 EXIT ;  /* 0x000000000000894d */ /* 0x002fea0003800000 */
[----:B------:R-:W1:Y:S08]  /*5500*/  S2UR UR4, SR_CgaCtaId ;  /* 0x00000000000479c3 */ /* 0x000e700000008800 */
[----:B------:R-:W-:Y:S01]  /*5510*/  BAR.SYNC.DEFER_BLOCKING 0x6, 0xa0 ;  /* 0x0182800000007b1d */ /* 0x000fe20000010000 */
[C---:B------:R-:W-:Y:S01]  /*5520*/  IMAD.SHL.U32 R4, R50.reuse, 0x20, RZ ;  /* 0x0000002032047824 */ /* 0x040fe200078e00ff */
[----:B------:R-:W-:Y:S01]  /*5530*/  SHF.R.U32.HI R5, RZ, 0x1, R50 ;  /* 0x00000001ff057819 */ /* 0x000fe20000011632 */
[C---:B------:R-:W-:Y:S01]  /*5540*/  IMAD.SHL.U32 R49, R50.reuse, 0x10, RZ ;  /* 0x0000001032317824 */ /* 0x040fe200078e00ff */
[C---:B------:R-:W-:Y:S01]  /*5550*/  LOP3.LUT P0, RZ, R50.reuse, 0x4, RZ, 0xc0, !PT ;  /* 0x0000000432ff7812 */ /* 0x040fe2000780c0ff */
[----:B------:R-:W-:Y:S01]  /*5560*/  IMAD.U32 R23, R50, 0x10000, RZ ;  /* 0x0001000032177824 */ /* 0x000fe200078e00ff */
[----:B------:R-:W-:-:S02]  /*5570*/  UMOV UR49, 0x400 ;  /* 0x0000040000317882 */ /* 0x000fc40000000000 */
[----:B------:R-:W2:Y:S01]  /*5580*/  LDC.64 R42, c[0x0][0x9b0] ;  /* 0x00026c00ff2a7b82 */ /* 0x000ea20000000a00 */
[----:B------:R-:W-:Y:S01]  /*5590*/  LOP3.LUT R0, R4, 0xc0, RZ, 0xc0, !PT ;  /* 0x000000c004007812 */ /* 0x000fe200078ec0ff */
[----:B------:R-:W-:Y:S01]  /*55a0*/  IMAD.MOV.U32 R61, RZ, RZ, 0x20 ;  /* 0x00000020ff3d7424 */ /* 0x000fe200078e00ff */
[----:B------:R-:W-:Y:S01]  /*55b0*/  LOP3.LUT R49, R49, 0x600, RZ, 0xc0, !PT ;  /* 0x0000060031317812 */ /* 0x000fe200078ec0ff */
[----:B------:R-:W-:Y:S01]  /*55c0*/  IMAD.MOV.U32 R48, RZ, RZ, 0x1 ;  /* 0x00000001ff307424 */ /* 0x000fe200078e00ff */
[----:B------:R-:W-:Y:S01]  /*55d0*/  LOP3.LUT R5, R0, 0x8, R5, 0xf8, !PT ;  /* 0x0000000800057812 */ /* 0x000fe200078ef805 */
[C---:B------:R-:W-:Y:S01]  /*55e0*/  IMAD.SHL.U32 R0, R50.reuse, 0x4, RZ ;  /* 0x0000000432007824 */ /* 0x040fe200078e00ff */
[----:B------:R-:W-:Y:S01]  /*55f0*/  LOP3.LUT R49, R49, 0x20, R4, 0xf8, !PT ;  /* 0x0000002031317812 */ /* 0x000fe200078ef804 */
[----:B------:R-:W3:Y:S01]  /*5600*/  LDC.64 R40, c[0x0][0x9a8] ;  /* 0x00026a00ff287b82 */ /* 0x000ee20000000a00 */
[----:B------:R-:W-:Y:S01]  /*5610*/  LOP3.LUT R50, R50, 0x60, RZ, 0xc0, !PT ;  /* 0x0000006032327812 */ /* 0x000fe200078ec0ff */
[----:B------:R-:W-:Y:S01]  /*5620*/  IMAD.MOV.U32 R22, RZ, RZ, RZ ;  /* 0x000000ffff167224 */ /* 0x000fe200078e00ff */
[----:B------:R-:W-:-:S02]  /*5630*/  LOP3.LUT R0, R5, 0x18, R0, 0x78, !PT ;  /* 0x0000001805007812 */ /* 0x000fc400078e7800 */
[----:B------:R-:W-:Y:S02]  /*5640*/  CS2R R46, SRZ ;  /* 0x00000000002e7805 */ /* 0x000fe4000001ff00 */
[----:B------:R-:W-:Y:S01]  /*5650*/  LOP3.LUT R49, R49, 0x100, R4, 0xf8, !PT ;  /* 0x0000010031317812 */ /* 0x000fe200078ef804 */
[----:B------:R-:W4:Y:S01]  /*5660*/  LDCU UR61, c[0x0][0x370] ;  /* 0x00006e00ff3d77ac */ /* 0x000f220008000800 */
[----:B------:R-:W-:Y:S02]  /*5670*/  LOP3.LUT R23, R23, 0x600000, RZ, 0xc0, !PT ;  /* 0x0060000017177812 */ /* 0x000fe400078ec0ff */
[----:B------:R-:W-:Y:S01]  /*5680*/  LOP3.LUT R49, R49, R0, RZ, 0xfc, !PT ;  /* 0x0000000031317212 */ /* 0x000fe200078efcff */
[----:B-1----:R-:W-:Y:S01]  /*5690*/  ULEA UR49, UR4, UR49, 0x18 ;  /* 0x0000003104317291 */ /* 0x002fe2000f8ec0ff */
[----:B------:R-:W-:Y:S01]  /*56a0*/  SEL R61, R61, 0xffffffe0, !P0 ;  /* 0xffffffe03d3d7807 */ /* 0x000fe20004000000 */
[----:B------:R-:W1:Y:S01]  /*56b0*/  LDCU.64 UR4, c[0x0][0x990] ;  /* 0x00013200ff0477ac */ /* 0x000e620008000a00 */
[----:B------:R-:W2:Y:S06]  /*56c0*/  LDCU UR48, c[0x0][0xc0c] ;  /* 0x00018180ff3077ac */ /* 0x000eac0008000800 */
[----:B------:R-:W4:Y:S01]  /*56d0*/  LDS R2, [UR49+0x120] ;  /* 0x00012031ff027984 */ /* 0x000f220008000800 */
[----:B------:R-:W2:Y:S01]  /*56e0*/  LDCU UR38, c[0x0][0xc30] ;  /* 0x00018600ff2677ac */ /* 0x000ea20008000800 */
[----:B------:R-:W2:Y:S01]  /*56f0*/  LDCU.64 UR54, c[0x0][0x988] ;  /* 0x00013100ff3677ac */ /* 0x000ea20008000a00 */
[----:B------:R-:W2:Y:S01]  /*5700*/  LDCU.64 UR46, c[0x0][0xc28] ;  /* 0x00018500ff2e77ac */ /* 0x000ea20008000a00 */
[----:B-1----:R-:W-:-:S02]  /*5710*/  IMAD.U32 R54, RZ, RZ, UR4 ;  /* 0x00000004ff367e24 */ /* 0x002fc4000f8e00ff */
[----:B------:R-:W-:Y:S01]  /*5720*/  IMAD.U32 R53, RZ, RZ, UR5 ;  /* 0x00000005ff357e24 */ /* 0x000fe2000f8e00ff */
[----:B------:R-:W1:Y:S01]  /*5730*/  LDCU.128 UR4, c[0x0][0xb80] ;  /* 0x00017000ff0477ac */ /* 0x000e620008000c00 */
[----:B------:R-:W2:Y:S01]  /*5740*/  LDCU.128 UR56, c[0x0][0xc10] ;  /* 0x00018200ff3877ac */ /* 0x000ea20008000c00 */
[----:B------:R-:W2:Y:S01]  /*5750*/  LDCU UR60, c[0x0][0x374] ;  /* 0x00006e80ff3c77ac */ /* 0x000ea20008000800 */
[----:B------:R-:W-:Y:S01]  /*5760*/  UMOV UR53, URZ ;  /* 0x000000ff00357c82 */ /* 0x000fe20008000000 */
[----:B------:R-:W-:Y:S01]  /*5770*/  UMOV UR50, URZ ;  /* 0x000000ff00327c82 */ /* 0x000fe20008000000 */
[----:B-1----:R-:W-:Y:S01]  /*5780*/  IMAD.U32 R58, RZ, RZ, UR4 ;  /* 0x00000004ff3a7e24 */ /* 0x002fe2000f8e00ff */
[----:B------:R-:W-:Y:S01]  /*5790*/  UIADD3 UR4, UPT, UPT, UR49, 0x200, URZ ;  /* 0x0000020031047890 */ /* 0x000fe2000fffe0ff */
[----:B------:R-:W-:Y:S02]  /*57a0*/  IMAD.U32 R57, RZ, RZ, UR5 ;  /* 0x00000005ff397e24 */ /* 0x000fe4000f8e00ff */
[----:B------:R-:W-:-:S02]  /*57b0*/  IMAD.U32 R56, RZ, RZ, UR6 ;  /* 0x00000006ff387e24 */ /* 0x000fc4000f8e00ff */
[----:B------:R-:W-:Y:S02]  /*57c0*/  IMAD.U32 R55, RZ, RZ, UR7 ;  /* 0x00000007ff377e24 */ /* 0x000fe4000f8e00ff */
[C---:B----4-:R-:W-:Y:S01]  /*57d0*/  VIADD R3, R2.reuse, 0x80 ;  /* 0x0000008002037836 */ /* 0x050fe20000000000 */
[----:B------:R-:W-:Y:S01]  /*57e0*/  LOP3.LUT R2, R2, 0xffff, RZ, 0xc0, !PT ;  /* 0x0000ffff02027812 */ /* 0x000fe200078ec0ff */
[----:B------:R-:W-:-:S03]  /*57f0*/  IMAD.U32 R60, RZ, RZ, UR4 ;  /* 0x00000004ff3c7e24 */ /* 0x000fc6000f8e00ff */
[----:B------:R-:W-:-:S05]  /*5800*/  LOP3.LUT R3, R3, 0xffff, RZ, 0xc0, !PT ;  /* 0x0000ffff03037812 */ /* 0x000fca00078ec0ff */
[----:B--23--:R1:W-:Y:S02]  /*5810*/  STL.64 [R1], R2 ;  /* 0x0000000201007387 */ /* 0x00c3e40000100a00 */
.L_x_122:
[----:B-1----:R-:W-:Y:S04]  /*5820*/  SHF.L.U32 R2, R46, 0x1f, RZ ;  /* 0x0000001f2e027819 */ /* 0x002fe800000006ff */
[----:B------:R-:W1:Y:S02]  /*5830*/  SYNCS.PHASECHK.TRANS64.TRYWAIT P0, [UR49+0xd0], R2 ;  /* 0x0000d002ff0075a7 */ /* 0x000e640008001131 */
[----:B-12---:R-:W-:Y:S05]  /*5840*/  @!P0 BRA `(.L_x_79) ;  /* 0x0000003c00a48947 */ /* 0x006fea0003800000 */
.L_x_176:
[----:B------:R-:W2:Y:S01]  /*5850*/  LDS.128 R4, [UR49+0x110] ;  /* 0x00011031ff047984 */ /* 0x000ea20008000c00 */
[----:B------:R-:W-:Y:S01]  /*5860*/  UIADD3 UR4, UPT, UPT, UR49, 0xd8, URZ ;  /* 0x000000d831047890 */ /* 0x000fe2000fffe0ff */
[----:B-1----:R-:W-:Y:S01]  /*5870*/  IMAD R2, R22, 0x4, R1 ;  /* 0x0000000416027824 */ /* 0x002fe200078e0201 */
[----:B------:R-:W-:Y:S01]  /*5880*/  UISETP.GE.AND UP0, UPT, UR39, 0x1, UPT ;  /* 0x000000012700788c */ /* 0x000fe2000bf06270 */
[----:B------:R-:W-:Y:S01]  /*5890*/  @!PT LDS RZ, [RZ] ;  /* 0x00000000fffff984 */ /* 0x000fe20000000800 */
[----:B------:R-:W-:Y:S01]  /*58a0*/  @!PT LDS RZ, [RZ] ;  /* 0x00000000fffff984 */ /* 0x000fe20000000800 */
[----:B------:R-:W-:Y:S01]  /*58b0*/  @!PT LDS RZ, [RZ] ;  /* 0x00000000fffff984 */ /* 0x000fe20000000800 */
[----:B------:R-:W-:Y:S01]  /*58c0*/  @!PT LDS RZ, [RZ] ;  /* 0x00000000fffff984 */ /* 0x000fe20000000800 */
[----:B------:R1:W-:Y:S06]  /*58d0*/  MEMBAR.ALL.CTA ;  /* 0x0000000000007992 */ /* 0x0003ec0000008000 */
[----:B-1----:R-:W1:Y:S01]  /*58e0*/  FENCE.VIEW.ASYNC.S ;  /* 0x00000000000073c6 */ /* 0x002e620000000000 */
[----:B------:R-:W-:Y:S09]  /*58f0*/  UPRMT UR4, URZ, 0x654, UR4 ;  /* 0x00000654ff047896 */ /* 0x000ff20008000004 */
[----:B-1----:R-:W-:Y:S01]  /*5900*/  SYNCS.ARRIVE.TRANS64.RED.A1T0 RZ, [UR4], RZ ;  /* 0x000000ffffff79a7 */ /* 0x002fe20008100404 */
[----:B------:R-:W5:Y:S01]  /*5910*/  LDL R2, [R2] ;  /* 0x0000000002027983 */ /* 0x000f620000100800 */
[----:B--2---:R-:W-:Y:S11]  /*5920*/  LOP3.LUT P0, RZ, R6, 0x1, RZ, 0xc0, !PT ;  /* 0x0000000106ff7812 */ /* 0x004ff6000780c0ff */
[----:B------:R-:W-:Y:S02]  /*5930*/  @!UPT UIADD3 URZ, UPT, UPT, URZ, URZ, URZ ;  /* 0x000000fffffff290 */ /* 0x000fe4000fffe0ff */
[----:B------:R-:W-:Y:S01]  /*5940*/  VOTEU.ANY UP1, P0 ;  /* 0x0000000000ff7886 */ /* 0x000fe20000020100 */
[----:B------:R-:W-:Y:S01]  /*5950*/  PLOP3.LUT P0, PT, PT, PT, UP1, 0x80, 0x8 ;  /* 0x000000000008781c */ /* 0x000fe20003f0f018 */
[----:B------:R-:W-:Y:S11]  /*5960*/  UP2UR UR62, UPR, URZ, 0x2 ;  /* 0x00000002ff3e7883 */ /* 0x000ff60008000000 */
[----:B------:R-:W-:Y:S01]  /*5970*/  @!UPT UIADD3 URZ, UPT, UPT, URZ, URZ, URZ ;  /* 0x000000fffffff290 */ /* 0x000fe2000fffe0ff */
[----:B------:R-:W-:Y:S02]  /*5980*/  @P0 MOV R3, R4 ;  /* 0x0000000400030202 */ /* 0x000fe40000000f00 */
[----:B------:R-:W-:Y:S02]  /*5990*/  @P0 LOP3.LUT R0, R5, 0xffff, RZ, 0xc0, !PT ;  /* 0x0000ffff05000812 */ /* 0x000fe400078ec0ff */
[----:B------:R-:W-:Y:S02]  /*59a0*/  @P0 R2UR UR5, R3 ;  /* 0x00000000030502ca */ /* 0x000fe400000e0000 */
[----:B------:R-:W-:Y:S11]  /*59b0*/  @P0 R2UR UR4, R0 ;  /* 0x00000000000402ca */ /* 0x000ff600000e0000 */
[----:B------:R-:W-:Y:S02]  /*59c0*/  @UP1 UMOV UR37, UR5 ;  /* 0x0000000500251c82 */ /* 0x000fe40008000000 */
[----:B------:R-:W-:Y:S01]  /*59d0*/  @UP1 UMOV UR36, UR4 ;  /* 0x0000000400241c82 */ /* 0x000fe20008000000 */
[----:B------:R-:W-:Y:S05]  /*59e0*/  BRA.U !UP0, `(.L_x_80) ;  /* 0x0000000108cc7547 */ /* 0x000fea000b800000 */
[----:B------:R-:W1:Y:S01]  /*59f0*/  LDCU UR9, c[0x0][0xc20] ;  /* 0x00018400ff0977ac */ /* 0x000e620008000800 */
[----:B------:R-:W-:Y:S02]  /*5a00*/  UIMAD.WIDE.U32 UR4, UR60, UR59, URZ ;  /* 0x0000003b3c0472a5 */ /* 0x000fe4000f8e00ff */
[----:B------:R-:W-:Y:S02]  /*5a10*/  UIMAD.WIDE.U32 UR6, UR61, UR56, URZ ;  /* 0x000000383d0672a5 */ /* 0x000fe4000f8e00ff */
[----:B------:R-:W-:Y:S02]  /*5a20*/  UIMAD.WIDE.U32 UR10, UR36, UR59, URZ ;  /* 0x0000003b240a72a5 */ /* 0x000fe4000f8e00ff */
[----:B------:R-:W-:Y:S02]  /*5a30*/  UISETP.NE.AND UP0, UPT, UR58, 0x1, UPT ;  /* 0x000000013a00788c */ /* 0x000fe4000bf05270 */
[----:B------:R-:W-:Y:S02]  /*5a40*/  UISETP.NE.AND UP1, UPT, UR48, 0x1, UPT ;  /* 0x000000013000788c */ /* 0x000fe4000bf25270 */
[----:B------:R-:W-:Y:S02]  /*5a50*/  UISETP.NE.AND UP2, UPT, UR39, 0x1, UPT ;  /* 0x000000012700788c */ /* 0x000fe4000bf45270 */
[----:B------:R-:W-:Y:S01]  /*5a60*/  UIMAD.WIDE.U32 UR12, UR37, UR56, URZ ;  /* 0x00000038250c72a5 */ /* 0x000fe2000f8e00ff */
[----:B------:R-:W-:Y:S01]  /*5a70*/  UMOV UR4, UR5 ;  /* 0x0000000500047c82 */ /* 0x000fe20008000000 */
[----:B------:R-:W-:Y:S01]  /*5a80*/  UMOV UR6, UR11 ;  /* 0x0000000b00067c82 */ /* 0x000fe20008000000 */
[----:B-1----:R-:W-:Y:S03]  /*5a90*/  USHF.R.U32.HI UR8, URZ, UR9, UR4 ;  /* 0x00000009ff087299 */ /* 0x002fe60008011604 */
[----:B------:R-:W-:Y:S02]  /*5aa0*/  UMOV UR4, UR7 ;  /* 0x0000000700047c82 */ /* 0x000fe40008000000 */
[----:B------:R-:W-:Y:S02]  /*5ab0*/  USHF.R.U32.HI UR5, URZ, UR57, UR4 ;  /* 0x00000039ff057299 */ /* 0x000fe40008011604 */
[----:B------:R-:W-:Y:S02]  /*5ac0*/  USEL UR4, UR60, UR8, !UP0 ;  /* 0x000000083c047287 */ /* 0x000fe4000c000000 */
[----:B------:R-:W-:Y:S02]  /*5ad0*/  USHF.R.U32.HI UR8, URZ, UR9, UR6 ;  /* 0x00000009ff087299 */ /* 0x000fe40008011606 */
[----:B------:R-:W-:Y:S02]  /*5ae0*/  UIMAD.WIDE.U32 UR6, UR4, UR46, URZ ;  /* 0x0000002e040672a5 */ /* 0x000fe4000f8e00ff */
[----:B------:R-:W-:Y:S02]  /*5af0*/  USEL UR9, UR61, UR5, !UP1 ;  /* 0x000000053d097287 */ /* 0x000fe4000c800000 */
[----:B------:R-:W-:Y:S02]  /*5b00*/  USEL UR8, UR36, UR8, !UP0 ;  /* 0x0000000824087287 */ /* 0x000fe4000c000000 */
[----:B------:R-:W-:Y:S01]  /*5b10*/  UIMAD.WIDE.U32 UR10, UR9, UR46, URZ ;  /* 0x0000002e090a72a5 */ /* 0x000fe2000f8e00ff */
[----:B------:R-:W-:Y:S01]  /*5b20*/  UMOV UR6, UR7 ;  /* 0x0000000700067c82 */ /* 0x000fe20008000000 */
[----:B------:R-:W-:Y:S01]  /*5b30*/  UMOV UR5, UR13 ;  /* 0x0000000d00057c82 */ /* 0x000fe20008000000 */
[----:B------:R-:W-:Y:S02]  /*5b40*/  @UP2 USHF.R.U32.HI UR4, URZ, UR47, UR6 ;  /* 0x0000002fff042299 */ /* 0x000fe40008011606 */
[----:B------:R-:W-:Y:S02]  /*5b50*/  USHF.R.U32.HI UR5, URZ, UR57, UR5 ;  /* 0x00000039ff057299 */ /* 0x000fe40008011605 */
[----:B------:R-:W-:Y:S02]  /*5b60*/  UIMAD UR4, UR39, UR4, URZ ;  /* 0x00000004270472a4 */ /* 0x000fe4000f8e02ff */
[----:B------:R-:W-:Y:S02]  /*5b70*/  USEL UR5, UR37, UR5, !UP1 ;  /* 0x0000000525057287 */ /* 0x000fe4000c800000 */
[----:B------:R-:W-:Y:S01]  /*5b80*/  UISETP.GE.AND UP0, UPT, UR8, UR4, UPT ;  /* 0x000000040800728c */ /* 0x000fe2000bf06270 */
[----:B------:R-:W-:Y:S01]  /*5b90*/  UMOV UR6, UR11 ;  /* 0x0000000b00067c82 */ /* 0x000fe20008000000 */
[----:B------:R-:W-:Y:S02]  /*5ba0*/  UIMAD.WIDE.U32 UR10, UR8, UR46, URZ ;  /* 0x0000002e080a72a5 */ /* 0x000fe4000f8e00ff */
[----:B------:R-:W-:Y:S04]  /*5bb0*/  @UP2 USHF.R.U32.HI UR9, URZ, UR47, UR6 ;  /* 0x0000002fff092299 */ /* 0x000fe80008011606 */
[----:B------:R-:W-:Y:S01]  /*5bc0*/  UIMAD UR6, UR39, UR9, URZ ;  /* 0x00000009270672a4 */ /* 0x000fe2000f8e02ff */
[----:B------:R-:W-:Y:S03]  /*5bd0*/  UMOV UR4, UR11 ;  /* 0x0000000b00047c82 */ /* 0x000fe60008000000 */
[----:B------:R-:W-:Y:S02]  /*5be0*/  UISETP.GE.OR UP0, UPT, UR5, UR6, UP0 ;  /* 0x000000060500728c */ /* 0x000fe40008706670 */
[----:B------:R-:W-:Y:S02]  /*5bf0*/  USHF.R.U32.HI UR4, URZ, UR47, UR4 ;  /* 0x0000002fff047299 */ /* 0x000fe40008011604 */
[----:B------:R-:W-:Y:S02]  /*5c00*/  UIMAD.WIDE.U32 UR6, UR5, UR46, URZ ;  /* 0x0000002e050672a5 */ /* 0x000fe4000f8e00ff */
[----:B------:R-:W-:Y:S02]  /*5c10*/  USEL UR11, UR8, UR4, !UP2 ;  /* 0x00000004080b7287 */ /* 0x000fe4000d000000 */
[----:B------:R-:W-:Y:S02]  /*5c20*/  UIADD3 UR6, UPT, UPT, -UR5, URZ, URZ ;  /* 0x000000ff05067290 */ /* 0x000fe4000fffe1ff */
[----:B------:R-:W-:Y:S02]  /*5c30*/  UIADD3 UR10, UPT, UPT, -UR11, URZ, URZ ;  /* 0x000000ff0b0a7290 */ /* 0x000fe4000fffe1ff */
[----:B------:R-:W-:Y:S02]  /*5c40*/  UIMAD UR6, UR48, UR6, UR37 ;  /* 0x00000006300672a4 */ /* 0x000fe4000f8e0225 */
[----:B------:R-:W-:Y:S01]  /*5c50*/  UIMAD UR10, UR39, UR10, UR8 ;  /* 0x0000000a270a72a4 */ /* 0x000fe2000f8e0208 */
[----:B------:R-:W-:Y:S01]  /*5c60*/  @!UP0 UMOV UR4, UR7 ;  /* 0x0000000700048c82 */ /* 0x000fe20008000000 */
[----:B------:R-:W-:Y:S02]  /*5c70*/  UIADD3 UR7, UPT, UPT, -UR8, URZ, URZ ;  /* 0x000000ff08077290 */ /* 0x000fe4000fffe1ff */
[----:B------:R-:W-:Y:S04]  /*5c80*/  @!UP0 USHF.R.U32.HI UR4, URZ, UR47, UR4 ;  /* 0x0000002fff048299 */ /* 0x000fe80008011604 */
[----:B------:R-:W-:Y:S04]  /*5c90*/  @!UP0 USEL UR4, UR5, UR4, !UP2 ;  /* 0x0000000405048287 */ /* 0x000fe8000d000000 */
[----:B------:R-:W-:Y:S02]  /*5ca0*/  @!UP0 UIMAD UR9, UR9, UR10, UR4 ;  /* 0x0000000a090982a4 */ /* 0x000fe4000f8e0204 */
[----:B------:R-:W-:Y:S02]  /*5cb0*/  @!UP0 UIADD3 UR10, UPT, UPT, UR11, -UR4, URZ ;  /* 0x800000040b0a8290 */ /* 0x000fe4000fffe0ff */
[----:B------:R-:W-:Y:S02]  /*5cc0*/  UIMAD UR4, UR58, UR7, UR36 ;  /* 0x000000073a0472a4 */ /* 0x000fe4000f8e0224 */
[----:B------:R-:W-:Y:S03]  /*5cd0*/  @!UP0 UIMAD UR8, UR10, UR39, UR5 ;  /* 0x000000270a0882a4 */ /* 0x000fe6000f8e0205 */
[----:B------:R-:W-:Y:S02]  /*5ce0*/  @!UP0 UMOV UR5, UR9 ;  /* 0x0000000900058c82 */ /* 0x000fe40008000000 */
[----:B------:R-:W-:Y:S02]  /*5cf0*/  UIMAD UR37, UR5, UR48, UR6 ;  /* 0x00000030052572a4 */ /* 0x000fe4000f8e0206 */
[----:B------:R-:W-:Y:S11]  /*5d00*/  UIMAD UR36, UR8, UR58, UR4 ;  /* 0x0000003a082472a4 */ /* 0x000ff6000f8e0204 */
[----:B------:R-:W-:Y:S01]  /*5d10*/  @!UPT UIADD3 URZ, UPT, UPT, URZ, URZ, URZ ;  /* 0x000000fffffff290 */ /* 0x000fe2000fffe0ff */
.L_x_80:
[----:B------:R-:W-:Y:S01]  /*5d20*/  UISETP.NE.AND UP0, UPT, UR38, 0x1, UPT ;  /* 0x000000012600788c */ /* 0x000fe2000bf05270 */
[----:B------:R-:W-:Y:S01]  /*5d30*/  @P0 SHF.R.U32.HI R4, RZ, 0x10, R5 ;  /* 0x00000010ff040819 */ /* 0x000fe20000011605 */
[----:B------:R-:W-:Y:S01]  /*5d40*/  USHF.L.U32 UR41, UR24, 0x7, URZ ;  /* 0x0000000718297899 */ /* 0x000fe200080006ff */
[----:B------:R-:W-:Y:S02]  /*5d50*/  BSSY.RECONVERGENT B6, `(.L_x_81) ;  /* 0x0000034000067945 */ /* 0x000fe40003800200 */
[----:B------:R-:W-:Y:S02]  /*5d60*/  @P0 R2UR UR63, R4 ;  /* 0x00000000043f02ca */ /* 0x000fe400000e0000 */
[----:B------:R-:W-:Y:S04]  /*5d70*/  LOP3.LUT P0, RZ, R60, 0x1b0, RZ, 0xc0, !PT ;  /* 0x000001b03cff7812 */ /* 0x000fe8000780c0ff */
[----:B------:R-:W1:Y:S01]  /*5d80*/  @!UP0 LDCU.128 UR12, c[0x0][0xc10] ;  /* 0x00018200ff0c87ac */ /* 0x000e620008000c00 */
[----:B------:R-:W2:Y:S01]  /*5d90*/  @!UP0 LDCU UR5, c[0x0][0xc0c] ;  /* 0x00018180ff0587ac */ /* 0x000ea20008000800 */
[----:B------:R-:W3:Y:S01]  /*5da0*/  @!UP0 LDCU UR10, c[0x0][0xc20] ;  /* 0x00018400ff0a87ac */ /* 0x000ee20008000800 */
[----:B-1----:R-:W-:Y:S02]  /*5db0*/  UIMAD.WIDE.U32 UR8, UR37, UR12, URZ ;  /* 0x0000000c250872a5 */ /* 0x002fe4000f8e00ff */
[----:B------:R-:W-:Y:S02]  /*5dc0*/  UIMAD.WIDE.U32 UR6, UR36, UR15, URZ ;  /* 0x0000000f240672a5 */ /* 0x000fe4000f8e00ff */
[----:B------:R-:W-:Y:S03]  /*5dd0*/  @!UP0 UISETP.NE.AND UP1, UPT, UR14, 0x1, UPT ;  /* 0x000000010e00888c */ /* 0x000fe6000bf25270 */
[----:B------:R-:W-:Y:S01]  /*5de0*/  @!UP0 UMOV UR4, UR9 ;  /* 0x0000000900048c82 */ /* 0x000fe20008000000 */
[----:B--2---:R-:W-:Y:S02]  /*5df0*/  @!UP0 UISETP.NE.AND UP2, UPT, UR5, 0x1, UPT ;  /* 0x000000010500888c */ /* 0x004fe4000bf45270 */
[----:B------:R-:W-:Y:S01]  /*5e00*/  @!UP0 USHF.R.U32.HI UR4, URZ, UR13, UR4 ;  /* 0x0000000dff048299 */ /* 0x000fe20008011604 */
[----:B------:R-:W-:Y:S02]  /*5e10*/  @!UP0 UMOV UR6, UR7 ;  /* 0x0000000700068c82 */ /* 0x000fe40008000000 */
[----:B---3--:R-:W-:Y:S02]  /*5e20*/  @!UP0 USHF.R.U32.HI UR6, URZ, UR10, UR6 ;  /* 0x0000000aff068299 */ /* 0x008fe40008011606 */
[----:B------:R-:W-:Y:S02]  /*5e30*/  @!UP0 USEL UR7, UR37, UR4, !UP2 ;  /* 0x0000000425078287 */ /* 0x000fe4000d000000 */
[----:B------:R-:W-:Y:S04]  /*5e40*/  @!UP0 USEL UR6, UR36, UR6, !UP1 ;  /* 0x0000000624068287 */ /* 0x000fe8000c800000 */
[----:B------:R-:W-:Y:S02]  /*5e50*/  @!UP0 UIADD3 UR4, UPT, UPT, -UR7, UR6, URZ ;  /* 0x0000000607048290 */ /* 0x000fe4000fffe1ff */
[----:B------:R-:W-:Y:S02]  /*5e60*/  @!UP0 UIADD3 UR6, UPT, UPT, UR7, -UR6, URZ ;  /* 0x8000000607068290 */ /* 0x000fe4000fffe0ff */
[----:B------:R-:W-:Y:S02]  /*5e70*/  @!UP0 UIMAD UR37, UR4, UR5, UR37 ;  /* 0x00000005042582a4 */ /* 0x000fe4000f8e0225 */
[----:B------:R-:W-:Y:S01]  /*5e80*/  @!UP0 UIMAD UR36, UR6, UR14, UR36 ;  /* 0x0000000e062482a4 */ /* 0x000fe2000f8e0224 */
[----:B------:R-:W-:Y:S11]  /*5e90*/  @!P0 BRA `(.L_x_82) ;  /* 0x00000000007c8947 */ /* 0x000ff60003800000 */
[----:B------:R-:W1:Y:S01]  /*5ea0*/  LDCU.64 UR8, c[0x4][0x80] ;  /* 0x01001000ff0877ac */ /* 0x000e620008000a00 */
[----:B------:R-:W-:Y:S01]  /*5eb0*/  MOV R16, 0x0 ;  /* 0x0000000000107802 */ /* 0x000fe20000000f00 */
[----:B------:R-:W-:Y:S02]  /*5ec0*/  HFMA2 R12, -RZ, RZ, 0, 5.9604644775390625e-08 ;  /* 0x00000001ff0c7431 */ /* 0x000fe400000001ff */
[----:B------:R-:W-:Y:S01]  /*5ed0*/  IMAD.MOV.U32 R8, RZ, RZ, 0x70 ;  /* 0x00000070ff087424 */ /* 0x000fe200078e00ff */
[----:B------:R2:W3:Y:S01]  /*5ee0*/  LDC.64 R14, c[0x4][R16] ;  /* 0x01000000100e7b82 */ /* 0x0004e20000000a00 */
[----:B------:R-:W4:Y:S01]  /*5ef0*/  LDCU.64 UR6, c[0x4][0x88] ;  /* 0x01001100ff0677ac */ /* 0x000f220008000a00 */
[----:B------:R-:W-:Y:S01]  /*5f00*/  IMAD.MOV.U32 R13, RZ, RZ, RZ ;  /* 0x000000ffff0d7224 */ /* 0x000fe200078e00ff */
[----:B------:R-:W2:Y:S01]  /*5f10*/  LDCU.64 UR4, c[0x4][0x8] ;  /* 0x01000100ff0477ac */ /* 0x000ea20008000a00 */
[----:B-1----:R-:W-:Y:S01]  /*5f20*/  MOV R5, UR9 ;  /* 0x0000000900057c02 */ /* 0x002fe20008000f00 */
[----:B------:R-:W-:Y:S01]  /*5f30*/  IMAD.U32 R4, RZ, RZ, UR8 ;  /* 0x00000008ff047e24 */ /* 0x000fe2000f8e00ff */
[----:B----4-:R-:W-:Y:S01]  /*5f40*/  MOV R7, UR7 ;  /* 0x0000000700077c02 */ /* 0x010fe20008000f00 */
[----:B------:R-:W-:Y:S01]  /*5f50*/  IMAD.U32 R6, RZ, RZ, UR6 ;  /* 0x00000006ff067e24 */ /* 0x000fe2000f8e00ff */
[----:B--2---:R-:W-:Y:S01]  /*5f60*/  MOV R11, UR5 ;  /* 0x00000005000b7c02 */ /* 0x004fe20008000f00 */
[----:B------:R-:W-:Y:S02]  /*5f70*/  IMAD.U32 R10, RZ, RZ, UR4 ;  /* 0x00000004ff0a7e24 */ /* 0x000fe4000f8e00ff */
[----:B------:R-:W-:Y:S07]  /*5f80*/  LEPC R20, `(.L_x_83) ;  /* 0x000000001014794e */ /* 0x000fee0000000000 */
[----:B---3-5:R-:W-:Y:S05]  /*5f90*/  CALL.ABS.NOINC R14 ;  /* 0x000000000e007343 */ /* 0x028fea0003c00000 */
.L_x_83:
[----:B------:R-:W1:Y:S01]  /*5fa0*/  LDCU.64 UR8, c[0x4][0x80] ;  /* 0x01001000ff0877ac */ /* 0x000e620008000a00 */
[----:B------:R-:W2:Y:S01]  /*5fb0*/  LDC.64 R16, c[0x4][R16] ;  /* 0x0100000010107b82 */ /* 0x000ea20000000a00 */
[----:B------:R-:W-:Y:S02]  /*5fc0*/  HFMA2 R12, -RZ, RZ, 0, 5.9604644775390625e-08 ;  /* 0x00000001ff0c7431 */ /* 0x000fe400000001ff */
[----:B------:R-:W-:Y:S02]  /*5fd0*/  IMAD.MOV.U32 R8, RZ, RZ, 0x70 ;  /* 0x00000070ff087424 */ /* 0x000fe400078e00ff */
[----:B------:R-:W-:Y:S01]  /*5fe0*/  IMAD.MOV.U32 R13, RZ, RZ, RZ ;  /* 0x000000ffff0d7224 */ /* 0x000fe200078e00ff */
[----:B------:R-:W3:Y:S01]  /*5ff0*/  LDCU.64 UR6, c[0x4][0x88] ;  /* 0x01001100ff0677ac */ /* 0x000ee20008000a00 */
[----:B------:R-:W4:Y:S01]  /*6000*/  LDCU.64 UR4, c[0x4][0x8] ;  /* 0x01000100ff0477ac */ /* 0x000f220008000a00 */
[----:B-1----:R-:W-:Y:S02]  /*6010*/  MOV R4, UR8 ;  /* 0x0000000800047c02 */ /* 0x002fe40008000f00 */
[----:B------:R-:W-:Y:S02]  /*6020*/  MOV R5, UR9 ;  /* 0x0000000900057c02 */ /* 0x000fe40008000f00 */
[----:B---3--:R-:W-:Y:S01]  /*6030*/  MOV R7, UR7 ;  /* 0x0000000700077c02 */ /* 0x008fe20008000f00 */
[----:B------:R-:W-:Y:S01]  /*6040*/  IMAD.U32 R6, RZ, RZ, UR6 ;  /* 0x00000006ff067e24 */ /* 0x000fe2000f8e00ff */
[----:B----4-:R-:W-:Y:S01]  /*6050*/  MOV R11, UR5 ;  /* 0x00000005000b7c02 */ /* 0x010fe20008000f00 */
[----:B------:R-:W-:Y:S02]  /*6060*/  IMAD.U32 R10, RZ, RZ, UR4 ;  /* 0x00000004ff0a7e24 */ /* 0x000fe4000f8e00ff */
[----:B------:R-:W-:Y:S07]  /*6070*/  LEPC R20, `(.L_x_82) ;  /* 0x000000001014794e */ /* 0x000fee0000000000 */
[----:B--2---:R-:W-:Y:S05]  /*6080*/  CALL.ABS.NOINC R16 ;  /* 0x0000000010007343 */ /* 0x004fea0003c00000 */
.L_x_82:
[----:B------:R-:W-:Y:S05]  /*6090*/  BSYNC.RECONVERGENT B6 ;  /* 0x0000000000067941 */ /* 0x000fea0003800200 */
.L_x_81:
[----:B------:R-:W-:Y:S02]  /*60a0*/  R2UR UR6, R59 ;  /* 0x000000003b0672ca */ /* 0x000fe400000e0000 */
[----:B------:R-:W-:Y:S02]  /*60b0*/  R2UR UR5, R54 ;  /* 0x00000000360572ca */ /* 0x000fe400000e0000 */
[----:B------:R-:W-:Y:S02]  /*60c0*/  R2UR UR4, R53 ;  /* 0x00000000350472ca */ /* 0x000fe400000e0000 */
[----:B------:R-:W-:Y:S02]  /*60d0*/  ISETP.NE.U32.AND P4, PT, R42, RZ, PT ;  /* 0x000000ff2a00720c */ /* 0x000fe40003f85070 */
[----:B------:R-:W-:Y:S02]  /*60e0*/  ISETP.NE.U32.AND P2, PT, RZ, UR54, PT ;  /* 0x00000036ff007c0c */ /* 0x000fe4000bf45070 */
[----:B------:R-:W-:Y:S02]  /*60f0*/  ISETP.NE.AND.EX P4, PT, R43, RZ, PT, P4 ;  /* 0x000000ff2b00720c */ /* 0x000fe40003f85340 */
[----:B------:R-:W-:Y:S01]  /*6100*/  ISETP.NE.AND.EX P2, PT, RZ, UR55, PT, P2 ;  /* 0x00000037ff007c0c */ /* 0x000fe2000bf45320 */
[----:B------:R-:W-:Y:S02]  /*6110*/  UISETP.NE.AND UP2, UPT, UR6, URZ, UPT ;  /* 0x000000ff0600728c */ /* 0x000fe4000bf45270 */
[----:B------:R-:W-:Y:S04]  /*6120*/  UISETP.NE.U32.AND UP0, UPT, UR5, URZ, UPT ;  /* 0x000000ff0500728c */ /* 0x000fe8000bf05070 */
[----:B------:R-:W-:Y:S01]  /*6130*/  UISETP.NE.AND.EX UP1, UPT, UR4, URZ, UPT, UP0 ;  /* 0x000000ff0400728c */ /* 0x000fe2000bf25300 */
[----:B------:R-:W-:Y:S01]  /*6140*/  PLOP3.LUT P1, PT, PT, PT, UP2, 0x80, 0x8 ;  /* 0x000000000008781c */ /* 0x000fe20003f2f028 */
[----:B------:R-:W-:Y:S03]  /*6150*/  UPLOP3.LUT UP0, UPT, UPT, UPT, UPT, 0x40, 0x4 ;  /* 0x000000000004789c */ /* 0x000fe60003f0e870 */
[----:B------:R-:W-:Y:S06]  /*6160*/  @UP2 UPLOP3.LUT UP0, UPT, UPT, UPT, UP1, 0x80, 0x8 ;  /* 0x000000000008289c */ /* 0x000fec0003f0f010 */
[----:B------:R-:W-:Y:S01]  /*6170*/  PLOP3.LUT P0, PT, PT, PT, UP0, 0x80, 0x8 ;  /* 0x000000000008781c */ /* 0x000fe20003f0f008 */
[----:B------:R-:W-:Y:S01]  /*6180*/  @!UPT UIADD3 URZ, UPT, UPT, URZ, URZ, URZ ;  /* 0x000000fffffff290 */ /* 0x000fe2000fffe0ff */
[----:B------:R-:W-:Y:S11]  /*6190*/  BRA.U !UP1, `(.L_x_84) ;  /* 0x0000000109407547 */ /* 0x000ff6000b800000 */
[----:B------:R-:W-:Y:S01]  /*61a0*/  UISETP.NE.U32.AND UP0, UPT, UR54, URZ, UPT ;  /* 0x000000ff3600728c */ /* 0x000fe2000bf05070 */
[----:B------:R-:W-:Y:S01]  /*61b0*/  R2UR UR6, R54 ;  /* 0x00000000360672ca */ /* 0x000fe200000e0000 */
[----:B------:R-:W1:Y:S01]  /*61c0*/  LDCU.64 UR8, c[0x0][0x358] ;  /* 0x00006b00ff0877ac */ /* 0x000e620008000a00 */
[----:B------:R-:W-:Y:S02]  /*61d0*/  HFMA2 R51, -RZ, RZ, 0, 5.9604644775390625e-08 ;  /* 0x00000001ff337431 */ /* 0x000fe400000001ff */
[----:B------:R-:W-:Y:S01]  /*61e0*/  IMAD.MOV.U32 R0, RZ, RZ, 0x1 ;  /* 0x00000001ff007424 */ /* 0x000fe200078e00ff */
[----:B------:R-:W-:Y:S06]  /*61f0*/  UISETP.NE.AND.EX UP0, UPT, UR55, URZ, UPT, UP0 ;  /* 0x000000ff3700728c */ /* 0x000fec000bf05300 */
[----:B------:R-:W-:Y:S05]  /*6200*/  PLOP3.LUT P3, PT, PT, PT, UP0, 0x80, 0x8 ;  /* 0x000000000008781c */ /* 0x000fea0003f6f008 */
[----:B------:R-:W2:Y:S01]  /*6210*/  @UP0 LDCU.64 UR4, c[0x0][0x988] ;  /* 0x00013100ff0407ac */ /* 0x000ea20008000a00 */
[----:B------:R-:W-:Y:S07]  /*6220*/  @UP0 UIMAD UR6, UR52, UR6, URZ ;  /* 0x00000006340602a4 */ /* 0x000fee000f8e02ff */
[----:B------:R-:W-:Y:S01]  /*6230*/  @!P3 PRMT R51, R0, 0x7610, R51 ;  /* 0x000076100033b816 */ /* 0x000fe20000000033 */
[----:B--2---:R-:W-:Y:S06]  /*6240*/  @UP0 UIMAD.WIDE UR4, UR6, 0x4, UR4 ;  /* 0x00000004060408a5 */ /* 0x004fec000f8e0204 */
[----:B------:R-:W-:Y:S02]  /*6250*/  IMAD.U32 R4, RZ, RZ, UR4 ;  /* 0x00000004ff047e24 */ /* 0x000fe4000f8e00ff */
[----:B------:R-:W-:Y:S03]  /*6260*/  IMAD.U32 R5, RZ, RZ, UR5 ;  /* 0x00000005ff057e24 */ /* 0x000fe6000f8e00ff */
[----:B------:R-:W2:Y:S02]  /*6270*/  @!UP0 LDCU UR4, c[0x0][0x980] ;  /* 0x00013000ff0487ac */ /* 0x000ea40008000800 */
[----:B-1---5:R1:W5:Y:S02]  /*6280*/  @P3 LDG.E R27, desc[UR8][R4.64] ;  /* 0x00000008041b3981 */ /* 0x022364000c1e1900 */
[----:B-12---:R-:W-:Y:S02]  /*6290*/  @!P3 MOV R27, UR4 ;  /* 0x00000004001bbc02 */ /* 0x006fe40008000f00 */
.L_x_84:
[----:B------:R-:W-:Y:S05]  /*62a0*/  @!P4 BRA `(.L_x_85) ;  /* 0x000000000024c947 */ /* 0x000fea0003800000 */
[----:B------:R-:W-:Y:S01]  /*62b0*/  ISETP.NE.U32.AND P3, PT, R40, RZ, PT ;  /* 0x000000ff2800720c */ /* 0x000fe20003f65070 */
[----:B------:R-:W1:Y:S03]  /*62c0*/  LDCU.64 UR4, c[0x0][0x358] ;  /* 0x00006b00ff0477ac */ /* 0x000e660008000a00 */
[----:B------:R-:W-:Y:S11]  /*62d0*/  ISETP.NE.AND.EX P3, PT, R41, RZ, PT, P3 ;  /* 0x000000ff2900720c */ /* 0x000ff60003f65330 */
[----:B------:R-:W-:Y:S02]  /*62e0*/  @!UPT UIADD3 URZ, UPT, UPT, URZ, URZ, URZ ;  /* 0x000000fffffff290 */ /* 0x000fe4000fffe0ff */
[----:B------:R-:W2:Y:S01]  /*62f0*/  @P3 LDC.64 R4, c[0x0][0x9a8] ;  /* 0x00026a00ff043b82 */ /* 0x000ea20000000a00 */
[----:B------:R-:W-:Y:S04]  /*6300*/  @P3 IMAD R0, R42, UR52, RZ ;  /* 0x000000342a003c24 */ /* 0x000fe8000f8e02ff */
[----:B--2---:R-:W-:Y:S05]  /*6310*/  @P3 IMAD.WIDE R4, R0, 0x4, R4 ;  /* 0x0000000400043825 */ /* 0x004fea00078e0204 */
[----:B-1---5:R1:W5:Y:S02]  /*6320*/  @P3 LDG.E R24, desc[UR4][R4.64] ;  /* 0x0000000404183981 */ /* 0x022364000c1e1900 */
[----:B-1----:R-:W2:Y:S02]  /*6330*/  @!P3 LDC R24, c[0x0][0x9a0] ;  /* 0x00026800ff18bb82 */ /* 0x002ea40000000800 */
.L_x_85:
[----:B-----5:R-:W-:Y:S01]  /*6340*/  FSETP.NEU.AND P3, PT, R27, RZ, PT ;  /* 0x000000ff1b00720b */ /* 0x020fe20003f6d000 */
[----:B------:R-:W1:Y:S01]  /*6350*/  LDCU.128 UR12, c[0x0][0xb90] ;  /* 0x00017200ff0c77ac */ /* 0x000e620008000c00 */
[----:B------:R-:W-:Y:S01]  /*6360*/  SEL R3, RZ, 0xffffffff, P2 ;  /* 0xffffffffff037807 */ /* 0x000fe20001000000 */
[----:B------:R-:W-:Y:S01]  /*6370*/  IMAD.SHL.U32 R72, R49, 0x2, RZ ;  /* 0x0000000231487824 */ /* 0x000fe200078e00ff */
[----:B------:R-:W-:Y:S01]  /*6380*/  @P1 LOP3.LUT P2, RZ, R51, 0xff, RZ, 0xc0, !PT ;  /* 0x000000ff33ff1812 */ /* 0x000fe2000784c0ff */
[----:B------:R-:W-:Y:S01]  /*6390*/  BSSY B1, `(.L_x_86) ;  /* 0x000004e000017945 */ /* 0x000fe20003800000 */
[----:B------:R-:W-:Y:S01]  /*63a0*/  @P1 SEL R0, RZ, 0xffffffff, P3 ;  /* 0xffffffffff001807 */ /* 0x000fe20001800000 */
[----:B------:R-:W-:Y:S01]  /*63b0*/  VIADD R69, R72, UR49 ;  /* 0x0000003148457c36 */ /* 0x000fe20008000000 */
[----:B------:R-:W-:Y:S01]  /*63c0*/  LOP3.LUT R48, R48, 0x1, RZ, 0x3c, !PT ;  /* 0x0000000130307812 */ /* 0x000fe200078e3cff */
[----:B------:R-:W3:Y:S01]  /*63d0*/  LDCU UR11, c[0x0][0xba0] ;  /* 0x00017400ff0b77ac */ /* 0x000ee20008000800 */
[----:B------:R-:W-:Y:S01]  /*63e0*/  @P0 SEL R0, R3, R0, !P2 ;  /* 0x0000000003000207 */ /* 0x000fe20005000000 */
[----:B------:R-:W-:Y:S01]  /*63f0*/  IMAD.MOV.U32 R73, RZ, RZ, 0x1 ;  /* 0x00000001ff497424 */ /* 0x000fe200078e00ff */
[----:B------:R-:W-:Y:S01]  /*6400*/  LEA R70, R22, UR49, 0x3 ;  /* 0x0000003116467c11 */ /* 0x000fe2000f8e18ff */
[----:B------:R-:W-:Y:S01]  /*6410*/  USHF.L.U32 UR8, UR51, 0x6, URZ ;  /* 0x0000000633087899 */ /* 0x000fe200080006ff */
[----:B------:R-:W-:Y:S01]  /*6420*/  @P1 LOP3.LUT R0, R0, 0x1, RZ, 0xc0, !PT ;  /* 0x0000000100001812 */ /* 0x000fe200078ec0ff */
[----:B------:R-:W-:Y:S01]  /*6430*/  IMAD.IADD R25, R23, 0x1, R2 ;  /* 0x0000000117197824 */ /* 0x000fe200078e0202 */
[----:B------:R-:W-:Y:S01]  /*6440*/  R2UR UR4, R57 ;  /* 0x00000000390472ca */ /* 0x000fe200000e0000 */
[----:B------:R-:W-:Y:S01]  /*6450*/  IMAD.MOV.U32 R71, RZ, RZ, RZ ;  /* 0x000000ffff477224 */ /* 0x000fe200078e00ff */
[----:B------:R-:W-:Y:S01]  /*6460*/  ISETP.NE.U32.OR P5, PT, R0, 0x1, !P1 ;  /* 0x000000010000780c */ /* 0x000fe20004fa5470 */
[----:B------:R-:W-:Y:S01]  /*6470*/  IMAD.U32 R65, RZ, RZ, UR8 ;  /* 0x00000008ff417e24 */ /* 0x000fe2000f8e00ff */
[----:B------:R-:W-:Y:S02]  /*6480*/  R2UR UR6, R56 ;  /* 0x00000000380672ca */ /* 0x000fe400000e0000 */
[----:B------:R-:W-:Y:S02]  /*6490*/  CS2R R38, SRZ ;  /* 0x0000000000267805 */ /* 0x000fe4000001ff00 */
[----:B------:R-:W-:Y:S02]  /*64a0*/  R2UR UR10, R58 ;  /* 0x000000003a0a72ca */ /* 0x000fe400000e0000 */
[----:B------:R-:W-:Y:S02]  /*64b0*/  CS2R R36, SRZ ;  /* 0x0000000000247805 */ /* 0x000fe4000001ff00 */
[----:B------:R-:W-:Y:S02]  /*64c0*/  R2UR UR9, R55 ;  /* 0x00000000370972ca */ /* 0x000fe400000e0000 */
[----:B------:R-:W-:Y:S02]  /*64d0*/  CS2R R30, SRZ ;  /* 0x00000000001e7805 */ /* 0x000fe4000001ff00 */
[----:B------:R-:W-:Y:S02]  /*64e0*/  PLOP3.LUT P2, PT, PT, PT, UP1, 0x80, 0x8 ;  /* 0x000000000008781c */ /* 0x000fe40003f4f018 */
[----:B------:R-:W-:Y:S02]  /*64f0*/  CS2R R28, SRZ ;  /* 0x00000000001c7805 */ /* 0x000fe4000001ff00 */
[----:B------:R-:W-:Y:S01]  /*6500*/  LOP3.LUT P4, R66, R51, 0xff, RZ, 0xc0, !PT ;  /* 0x000000ff33427812 */ /* 0x000fe2000788c0ff */
[----:B------:R-:W-:Y:S01]  /*6510*/  UIMAD.WIDE.U32 UR4, UR8, UR4, URZ ;  /* 0x00000004080472a5 */ /* 0x000fe2000f8e00ff */
[----:B------:R-:W-:Y:S01]  /*6520*/  SEL R4, RZ, 0xffffffff, P3 ;  /* 0xffffffffff047807 */ /* 0x000fe20001800000 */
[----:B------:R-:W-:Y:S01]  /*6530*/  IMAD.IADD R68, R61, 0x1, R69 ;  /* 0x000000013d447824 */ /* 0x000fe200078e0245 */
[----:B------:R-:W-:Y:S01]  /*6540*/  @P5 SHF.L.U32 R0, R48, 0x1f, RZ ;  /* 0x0000001f30005819 */ /* 0x000fe200000006ff */
[----:B------:R-:W-:Y:S01]  /*6550*/  USHF.R.U32.HI UR5, URZ, UR6, UR5 ;  /* 0x00000006ff057299 */ /* 0x000fe20008011605 */
[----:B------:R-:W-:Y:S01]  /*6560*/  P2R R67, PR, RZ, 0x20 ;  /* 0x00000020ff437803 */ /* 0x000fe20000000000 */
[----:B------:R-:W-:Y:S01]  /*6570*/  UISETP.NE.AND UP0, UPT, UR10, 0x1, UPT ;  /* 0x000000010a00788c */ /* 0x000fe2000bf05270 */
[----:B------:R4:W2:Y:S03]  /*6580*/  @P5 SYNCS.PHASECHK.TRANS64.TRYWAIT P1, [UR49+0x80], R0 ;  /* 0x00008000ff0055a7 */ /* 0x0008a60008021131 */
[----:B------:R-:W-:Y:S01]  /*6590*/  USEL UR5, UR8, UR5, !UP0 ;  /* 0x0000000508057287 */ /* 0x000fe2000c000000 */
[----:B------:R-:W-:Y:S01]  /*65a0*/  @P2 SEL R4, R3, R4, !P4 ;  /* 0x0000000403042207 */ /* 0x000fe20006000000 */
[----:B------:R-:W-:Y:S03]  /*65b0*/  UISETP.NE.AND UP0, UPT, UR9, 0x1, UPT ;  /* 0x000000010900788c */ /* 0x000fe6000bf05270 */
[----:B------:R-:W-:Y:S01]  /*65c0*/  LOP3.LUT R4, R4, 0x1, RZ, 0xc0, !PT ;  /* 0x0000000104047812 */ /* 0x000fe200078ec0ff */
[----:B------:R-:W-:Y:S02]  /*65d0*/  IMAD R6, RZ, RZ, -UR5 ;  /* 0x80000005ff067e24 */ /* 0x000fe4000f8e02ff */
[----:B------:R-:W-:Y:S02]  /*65e0*/  IMAD.U32 R64, RZ, RZ, UR5 ;  /* 0x00000005ff407e24 */ /* 0x000fe4000f8e00ff */
[----:B------:R-:W-:Y:S01]  /*65f0*/  IMAD R65, R6, UR10, R65 ;  /* 0x0000000a06417c24 */ /* 0x000fe2000f8e0241 */
[----:B----4-:R-:W-:Y:S04]  /*6600*/  SHF.L.U32 R0, R47, 0x1f, RZ ;  /* 0x0000001f2f007819 */ /* 0x010fe800000006ff */
[----:B------:R4:W4:Y:S01]  /*6610*/  SYNCS.PHASECHK.TRANS64.TRYWAIT P0, [R70+URZ+0xe0], R0 ;  /* 0x0000e000460075a7 */ /* 0x00092200080011ff */
[----:B-1----:R-:W-:Y:S07]  /*6620*/  UIMAD.WIDE.U32 UR6, UR5, UR12, URZ ;  /* 0x0000000c050672a5 */ /* 0x002fee000f8e00ff */
[----:B------:R-:W-:Y:S02]  /*6630*/  UMOV UR4, UR7 ;  /* 0x0000000700047c82 */ /* 0x000fe40008000000 */
[----:B------:R-:W-:Y:S04]  /*6640*/  USHF.R.U32.HI UR4, URZ, UR13, UR4 ;  /* 0x0000000dff047299 */ /* 0x000fe80008011604 */
[----:B------:R-:W-:Y:S02]  /*6650*/  USEL UR4, UR5, UR4, !UP0 ;  /* 0x0000000405047287 */ /* 0x000fe4000c000000 */
[----:B------:R-:W-:Y:S02]  /*6660*/  UISETP.NE.AND UP0, UPT, UR14, 0x1, UPT ;  /* 0x000000010e00788c */ /* 0x000fe4000bf05270 */
[----:B------:R-:W-:Y:S02]  /*6670*/  UIMAD.WIDE.U32 UR6, UR4, UR15, URZ ;  /* 0x0000000f040672a5 */ /* 0x000fe4000f8e00ff */
[----:B------:R-:W-:Y:S02]  /*6680*/  IMAD.U32 R63, RZ, RZ, UR4 ;  /* 0x00000004ff3f7e24 */ /* 0x000fe4000f8e00ff */
[----:B------:R-:W-:Y:S01]  /*6690*/  PLOP3.LUT P2, PT, PT, PT, UP0, 0x80, 0x8 ;  /* 0x000000000008781c */ /* 0x000fe20003f4f008 */
[----:B------:R-:W-:Y:S02]  /*66a0*/  IMAD R5, RZ, RZ, -UR4 ;  /* 0x80000004ff057e24 */ /* 0x000fe4000f8e02ff */
[----:B------:R-:W-:Y:S01]  /*66b0*/  UMOV UR6, UR7 ;  /* 0x0000000700067c82 */ /* 0x000fe20008000000 */
[----:B------:R-:W-:Y:S01]  /*66c0*/  IMAD.U32 R62, RZ, RZ, UR4 ;  /* 0x00000004ff3e7e24 */ /* 0x000fe2000f8e00ff */
[----:B---3--:R-:W-:Y:S01]  /*66d0*/  USHF.R.U32.HI UR6, URZ, UR11, UR6 ;  /* 0x0000000bff067299 */ /* 0x008fe20008011606 */
[----:B------:R-:W-:Y:S05]  /*66e0*/  IMAD R64, R5, UR9, R64 ;  /* 0x0000000905407c24 */ /* 0x000fea000f8e0240 */
[----:B------:R-:W-:Y:S02]  /*66f0*/  SEL R63, R63, UR6, !P2 ;  /* 0x000000063f3f7c07 */ /* 0x000fe4000d000000 */
[----:B------:R-:W-:Y:S03]  /*6700*/  ISETP.NE.U32.AND P2, PT, R4, 0x1, PT ;  /* 0x000000010400780c */ /* 0x000fe60003f45070 */
[----:B------:R-:W-:Y:S01]  /*6710*/  IMAD.MOV R3, RZ, RZ, -R63 ;  /* 0x000000ffff037224 */ /* 0x000fe200078e0a3f */
[----:B------:R-:W-:Y:S03]  /*6720*/  P2R R74, PR, RZ, 0x4 ;  /* 0x00000004ff4a7803 */ /* 0x000fe60000000000 */
[----:B------:R-:W-:Y:S01]  /*6730*/  IMAD R62, R3, UR14, R62 ;  /* 0x0000000e033e7c24 */ /* 0x000fe2000f8e023e */
[----:B--2---:R-:W-:Y:S01]  /*6740*/  @P5 SEL R73, RZ, 0x1, !P1 ;  /* 0x00000001ff495807 */ /* 0x004fe20004800000 */
[----:B------:R-:W-:Y:S06]  /*6750*/  @!P5 BRA `(.L_x_87) ;  /* 0x000000000044d947 */ /* 0x000fec0003800000 */
[----:B------:R-:W-:Y:S01]  /*6760*/  IMAD.MOV.U32 R38, RZ, RZ, RZ ;  /* 0x000000ffff267224 */ /* 0x000fe200078e00ff */
[----:B------:R-:W-:Y:S01]  /*6770*/  ISETP.NE.AND P1, PT, R73, RZ, PT ;  /* 0x000000ff4900720c */ /* 0x000fe20003f25270 */
[----:B------:R-:W-:Y:S01]  /*6780*/  BSSY B0, `(.L_x_88) ;  /* 0x0000008000007945 */ /* 0x000fe20003800000 */
[----:B------:R-:W-:Y:S02]  /*6790*/  CS2R R30, SRZ ;  /* 0x00000000001e7805 */ /* 0x000fe4000001ff00 */
[----:B------:R-:W-:Y:S02]  /*67a0*/  CS2R R28, SRZ ;  /* 0x00000000001c7805 */ /* 0x000fe4000001ff00 */
[----:B------:R-:W-:Y:S07]  /*67b0*/  CS2R R36, SRZ ;  /* 0x0000000000247805 */ /* 0x000fee000001ff00 */
[----:B------:R-:W-:Y:S05]  /*67c0*/  @P1 BRA `(.L_x_89) ;  /* 0x00000000000c1947 */ /* 0x000fea0003800000 */
[----:B------:R-:W-:Y:S04]  /*67d0*/  SHF.L.U32 R3, R48, 0x1f, RZ ;  /* 0x0000001f30037819 */ /* 0x000fe800000006ff */
[----:B------:R-:W1:Y:S02]  /*67e0*/  SYNCS.PHASECHK.TRANS64.TRYWAIT P1, [UR49+0x80], R3 ;  /* 0x00008003ff0075a7 */ /* 0x000e640008021131 */
[----:B-1----:R-:W-:Y:S05]  /*67f0*/  @!P1 BRA `(.L_x_90) ;  /* 0x0000002c00d09947 */ /* 0x002fea0003800000 */
.L_x_89:
[----:B------:R-:W-:Y:S05]  /*6800*/  BSYNC B0 ;  /* 0x0000000000007941 */ /* 0x000fea0003800000 */
.L_x_88:
[----:B------:R-:W-:Y:S01]  /*6810*/  ISETP.NE.AND P1, PT, R74, RZ, PT ;  /* 0x000000ff4a00720c */ /* 0x000fe20003f25270 */
[----:B------:R-:W-:Y:S11]  /*6820*/  HFMA2 R71, -RZ, RZ, 0, 5.9604644775390625e-08 ;  /* 0x00000001ff477431 */ /* 0x000ff600000001ff */
[----:B------:R-:W-:Y:S01]  /*6830*/  @!UPT UIADD3 URZ, UPT, UPT, URZ, URZ, URZ ;  /* 0x000000fffffff290 */ /* 0x000fe2000fffe0ff */
[----:B------:R-:W-:Y:S05]  /*6840*/  @P1 WARPSYNC.ALL ;  /* 0x0000000000001948 */ /* 0x000fea0003800000 */
[----:B------:R2:W3:Y:S04]  /*6850*/  @P1 LDSM.16.M88.4 R28, [R72+UR49+0x200] ;  /* 0x00020031481c183b */ /* 0x0004e80008000200 */
[----:B------:R2:W1:Y:S02]  /*6860*/  @P1 LDSM.16.M88.4 R36, [R68+0x200] ;  /* 0x000200004424183b */ /* 0x0004640000000200 */
.L_x_87:
[----:B------:R-:W-:Y:S05]  /*6870*/  BSYNC B1 ;  /* 0x0000000000017941 */ /* 0x000fea0003800000 */
.L_x_86:
[----:B-1----:R-:W-:Y:S04]  /*6880*/  SHF.R.U32.HI R2, RZ, 0x15, R25 ;  /* 0x00000015ff027819 */ /* 0x002fe80000011619 */
[----:B------:R-:W-:Y:S01]  /*6890*/  LOP3.LUT P1, RZ, R2, 0x3, R52, 0x48, !PT ;  /* 0x0000000302ff7812 */ /* 0x000fe20007824834 */
[----:B------:R-:W-:Y:S01]  /*68a0*/  @!UPT UIADD3 URZ, UPT, UPT, URZ, URZ, URZ ;  /* 0x000000fffffff290 */ /* 0x000fe2000fffe0ff */
[----:B----4-:R-:W-:Y:S11]  /*68b0*/  @P0 BRA `(.L_x_91) ;  /* 0x0000000000080947 */ /* 0x010ff60003800000 */
[----:B------:R-:W1:Y:S02]  /*68c0*/  SYNCS.PHASECHK.TRANS64.TRYWAIT P0, [R70+URZ+0xe0], R0 ;  /* 0x0000e000460075a7 */ /* 0x000e6400080011ff */
[----:B-1----:R-:W-:Y:S05]  /*68d0*/  @!P0 BRA `(.L_x_92) ;  /* 0x0000002c00b08947 */ /* 0x002fea0003800000 */
.L_x_91:
[----:B------:R-:W-:Y:S05]  /*68e0*/  @!P1 BRA `(.L_x_93) ;  /* 0x0000000000409947 */ /* 0x000fea0003800000 */
[----:B------:R-:W4:Y:S01]  /*68f0*/  LDCU.64 UR8, c[0x4][0x70] ;  /* 0x01000e00ff0877ac */ /* 0x000f220008000a00 */
[----:B------:R-:W-:Y:S01]  /*6900*/  MOV R3, 0x0 ;  /* 0x0000000000037802 */ /* 0x000fe20000000f00 */
[----:B------:R-:W-:Y:S02]  /*6910*/  HFMA2 R12, -RZ, RZ, 0, 5.9604644775390625e-08 ;  /* 0x00000001ff0c7431 */ /* 0x000fe400000001ff */
[----:B------:R-:W-:Y:S02]  /*6920*/  IMAD.MOV.U32 R8, RZ, RZ, 0x192 ;  /* 0x00000192ff087424 */ /* 0x000fe400078e00ff */
[----:B------:R-:W-:Y:S01]  /*6930*/  IMAD.MOV.U32 R13, RZ, RZ, RZ ;  /* 0x000000ffff0d7224 */ /* 0x000fe200078e00ff */
[----:B------:R-:W5:Y:S01]  /*6940*/  LDCU.64 UR6, c[0x4][0x78] ;  /* 0x01000f00ff0677ac */ /* 0x000f620008000a00 */
[----:B------:R-:W1:Y:S01]  /*6950*/  LDC.64 R2, c[0x4][R3] ;  /* 0x0100000003027b82 */ /* 0x000e620000000a00 */
[----:B------:R-:W2:Y:S01]  /*6960*/  LDCU.64 UR4, c[0x4][0x10] ;  /* 0x01000200ff0477ac */ /* 0x000ea20008000a00 */
[----:B----4-:R-:W-:Y:S01]  /*6970*/  MOV R5, UR9 ;  /* 0x0000000900057c02 */ /* 0x010fe20008000f00 */
[----:B------:R-:W-:Y:S01]  /*6980*/  IMAD.U32 R4, RZ, RZ, UR8 ;  /* 0x00000008ff047e24 */ /* 0x000fe2000f8e00ff */
[----:B-----5:R-:W-:Y:S01]  /*6990*/  MOV R7, UR7 ;  /* 0x0000000700077c02 */ /* 0x020fe20008000f00 */
[----:B------:R-:W-:Y:S01]  /*69a0*/  IMAD.U32 R6, RZ, RZ, UR6 ;  /* 0x00000006ff067e24 */ /* 0x000fe2000f8e00ff */
[----:B--2---:R-:W-:Y:S01]  /*69b0*/  MOV R11, UR5 ;  /* 0x00000005000b7c02 */ /* 0x004fe20008000f00 */
[----:B------:R-:W-:Y:S02]  /*69c0*/  IMAD.U32 R10, RZ, RZ, UR4 ;  /* 0x00000004ff0a7e24 */ /* 0x000fe4000f8e00ff */
[----:B------:R-:W-:Y:S07]  /*69d0*/  LEPC R20, `(.L_x_93) ;  /* 0x000000001014794e */ /* 0x000fee0000000000 */
[----:B-1-3--:R-:W-:Y:S05]  /*69e0*/  CALL.ABS.NOINC R2 ;  /* 0x0000000002007343 */ /* 0x00afea0003c00000 */
.L_x_93:
[----:B------:R-:W-:Y:S05]  /*69f0*/  WARPSYNC.ALL ;  /* 0x0000000000007948 */ /* 0x000fea0003800000 */
[----:B------:R-:W-:Y:S01]  /*6a00*/  R2UR UR4, R25 ;  /* 0x00000000190472ca */ /* 0x000fe200000e0000 */
[--C-:B---3--:R-:W-:Y:S01]  /*6a10*/  HADD2.F32 R20, -RZ, R28.reuse.H0_H0 ;  /* 0x2000001cff147230 */ /* 0x108fe20000004100 */
[----:B------:R-:W-:Y:S01]  /*6a20*/  ISETP.NE.AND P0, PT, R50, RZ, PT ;  /* 0x000000ff3200720c */ /* 0x000fe20003f05270 */
[----:B------:R-:W-:Y:S01]  /*6a30*/  HADD2.F32 R21, -RZ, R28.H1_H1 ;  /* 0x3000001cff157230 */ /* 0x000fe20000004100 */
[----:B------:R-:W-:Y:S01]  /*6a40*/  BSSY.RECONVERGENT B0, `(.L_x_94) ;  /* 0x000004f000007945 */ /* 0x000fe20003800200 */
[--C-:B------:R-:W-:Y:S08]  /*6a50*/  HADD2.F32 R26, -RZ, R29.reuse.H0_H0 ;  /* 0x2000001dff1a7230 */ /* 0x100ff00000004100 */
[----:B------:R-:W1:Y:S02]  /*6a60*/  LDTM.16dp256bit.x4 R4, tmem[UR4] ;  /* 0x00000004000479ee */ /* 0x000e640008120000 */
[C---:B-1----:R-:W-:Y:S01]  /*6a70*/  FMUL R0, R24.reuse, R4 ;  /* 0x0000000418007220 */ /* 0x042fe20000400000 */
[C---:B------:R-:W-:Y:S01]  /*6a80*/  FMUL R4, R24.reuse, R8 ;  /* 0x0000000818047220 */ /* 0x040fe20000400000 */
[C---:B------:R-:W-:Y:S01]  /*6a90*/  FMUL R8, R24.reuse, R12 ;  /* 0x0000000c18087220 */ /* 0x040fe20000400000 */
[C---:B------:R-:W-:Y:S01]  /*6aa0*/  FMUL R2, R24.reuse, R5 ;  /* 0x0000000518027220 */ /* 0x040fe20000400000 */
[C---:B------:R-:W-:Y:S01]  /*6ab0*/  FFMA R0, R27.reuse, R20, R0 ;  /* 0x000000141b007223 */ /* 0x040fe20000000000 */
[C---:B------:R-:W-:Y:S01]  /*6ac0*/  FMUL R12, R24.reuse, R16 ;  /* 0x00000010180c7220 */ /* 0x040fe20000400000 */
[C---:B------:R-:W-:Y:S01]  /*6ad0*/  FMUL R3, R24.reuse, R6 ;  /* 0x0000000618037220 */ /* 0x040fe20000400000 */
[----:B------:R-:W-:Y:S02]  /*6ae0*/  HADD2.F32 R16, -RZ, R29.H1_H1 ;  /* 0x3000001dff107230 */ /* 0x000fe40000004100 */
[C---:B------:R-:W-:Y:S01]  /*6af0*/  FFMA R2, R27.reuse, R21, R2 ;  /* 0x000000151b027223 */ /* 0x040fe20000000002 */
[C---:B------:R-:W-:Y:S01]  /*6b00*/  FMUL R7, R24.reuse, R7 ;  /* 0x0000000718077220 */ /* 0x040fe20000400000 */
[C---:B------:R-:W-:Y:S01]  /*6b10*/  FMUL R5, R24.reuse, R9 ;  /* 0x0000000918057220 */ /* 0x040fe20000400000 */
[C---:B------:R-:W-:Y:S01]  /*6b20*/  FFMA R3, R27.reuse, R26, R3 ;  /* 0x0000001a1b037223 */ /* 0x040fe20000000003 */
[C---:B------:R-:W-:Y:S01]  /*6b30*/  FMUL R9, R24.reuse, R13 ;  /* 0x0000000d18097220 */ /* 0x040fe20000400000 */
[----:B------:R-:W-:Y:S01]  /*6b40*/  FFMA R7, R27, R16, R7 ;  /* 0x000000101b077223 */ /* 0x000fe20000000007 */
[--C-:B------:R-:W-:Y:S02]  /*6b50*/  HADD2.F32 R16, -RZ, R30.reuse.H1_H1 ;  /* 0x3000001eff107230 */ /* 0x100fe40000004100 */
[C---:B------:R-:W-:Y:S01]  /*6b60*/  FMUL R6, R24.reuse, R10 ;  /* 0x0000000a18067220 */ /* 0x040fe20000400000 */
[C---:B------:R-:W-:Y:S01]  /*6b70*/  FMUL R13, R24.reuse, R17 ;  /* 0x00000011180d7220 */ /* 0x040fe20000400000 */
[----:B------:R-:W-:Y:S02]  /*6b80*/  HADD2.F32 R17, -RZ, R30.H0_H0 ;  /* 0x2000001eff117230 */ /* 0x000fe40000004100 */
[C---:B------:R-:W-:Y:S01]  /*6b90*/  FMUL R10, R24.reuse, R14 ;  /* 0x0000000e180a7220 */ /* 0x040fe20000400000 */
[----:B------:R-:W-:Y:S01]  /*6ba0*/  FMUL R14, R24, R18 ;  /* 0x00000012180e7220 */ /* 0x000fe20000400000 */
[----:B------:R-:W-:Y:S01]  /*6bb0*/  F2FP.F16.F32.PACK_AB R32, R2, R0 ;  /* 0x000000000220723e */ /* 0x000fe200000000ff */
[--C-:B------:R-:W-:Y:S01]  /*6bc0*/  HADD2.F32 R18, -RZ, R31.reuse.H0_H0 ;  /* 0x2000001fff127230 */ /* 0x100fe20000004100 */
[----:B------:R-:W-:Y:S01]  /*6bd0*/  F2FP.F16.F32.PACK_AB R33, R7, R3 ;  /* 0x000000030721723e */ /* 0x000fe200000000ff */
[----:B------:R-:W-:Y:S02]  /*6be0*/  HADD2.F32 R0, -RZ, R31.H1_H1 ;  /* 0x3000001fff007230 */ /* 0x000fe40000004100 */
[C---:B------:R-:W-:Y:S01]  /*6bf0*/  FMUL R11, R24.reuse, R11 ;  /* 0x0000000b180b7220 */ /* 0x040fe20000400000 */
[--C-:B------:R-:W-:Y:S02]  /*6c00*/  HADD2.F32 R2, -RZ, R36.reuse.H0_H0 ;  /* 0x20000024ff027230 */ /* 0x100fe40000004100 */
[C---:B------:R-:W-:Y:S01]  /*6c10*/  FFMA R4, R27.reuse, R17, R4 ;  /* 0x000000111b047223 */ /* 0x040fe20000000004 */
[----:B------:R-:W-:Y:S02]  /*6c20*/  HADD2.F32 R3, -RZ, R36.H1_H1 ;  /* 0x30000024ff037230 */ /* 0x000fe40000004100 */
[C---:B------:R-:W-:Y:S01]  /*6c30*/  FFMA R5, R27.reuse, R16, R5 ;  /* 0x000000101b057223 */ /* 0x040fe20000000005 */
[C---:B------:R-:W-:Y:S01]  /*6c40*/  FFMA R6, R27.reuse, R18, R6 ;  /* 0x000000121b067223 */ /* 0x040fe20000000006 */
[C---:B------:R-:W-:Y:S01]  /*6c50*/  FFMA R11, R27.reuse, R0, R11 ;  /* 0x000000001b0b7223 */ /* 0x040fe2000000000b */
[--C-:B------:R-:W-:Y:S02]  /*6c60*/  HADD2.F32 R7, -RZ, R37.reuse.H0_H0 ;  /* 0x20000025ff077230 */ /* 0x100fe40000004100 */
[C---:B------:R-:W-:Y:S01]  /*6c70*/  FFMA R8, R27.reuse, R2, R8 ;  /* 0x000000021b087223 */ /* 0x040fe20000000008 */
[----:B------:R-:W-:Y:S02]  /*6c80*/  HADD2.F32 R0, -RZ, R37.H1_H1 ;  /* 0x30000025ff007230 */ /* 0x000fe40000004100 */
[----:B------:R-:W-:Y:S01]  /*6c90*/  FFMA R9, R27, R3, R9 ;  /* 0x000000031b097223 */ /* 0x000fe20000000009 */
[C---:B------:R-:W-:Y:S01]  /*6ca0*/  FMUL R15, R24.reuse, R15 ;  /* 0x0000000f180f7220 */ /* 0x040fe20000400000 */
[--C-:B------:R-:W-:Y:S01]  /*6cb0*/  HADD2.F32 R2, -RZ, R38.reuse.H0_H0 ;  /* 0x20000026ff027230 */ /* 0x100fe20000004100 */
[----:B------:R-:W-:Y:S01]  /*6cc0*/  F2FP.F16.F32.PACK_AB R34, R5, R4 ;  /* 0x000000040522723e */ /* 0x000fe200000000ff */
[----:B------:R-:W-:Y:S02]  /*6cd0*/  HADD2.F32 R3, -RZ, R38.H1_H1 ;  /* 0x30000026ff037230 */ /* 0x000fe40000004100 */
[C---:B------:R-:W-:Y:S01]  /*6ce0*/  FFMA R10, R27.reuse, R7, R10 ;  /* 0x000000071b0a7223 */ /* 0x040fe2000000000a */
[--C-:B------:R-:W-:Y:S02]  /*6cf0*/  HADD2.F32 R4, -RZ, R39.reuse.H0_H0 ;  /* 0x20000027ff047230 */ /* 0x100fe40000004100 */
[C---:B------:R-:W-:Y:S01]  /*6d00*/  FFMA R15, R27.reuse, R0, R15 ;  /* 0x000000001b0f7223 */ /* 0x040fe2000000000f */
[----:B------:R-:W-:Y:S02]  /*6d10*/  HADD2.F32 R5, -RZ, R39.H1_H1 ;  /* 0x30000027ff057230 */ /* 0x000fe40000004100 */
[----:B------:R-:W-:Y:S01]  /*6d20*/  FMUL R19, R24, R19 ;  /* 0x0000001318137220 */ /* 0x000fe20000400000 */
[C---:B------:R-:W-:Y:S01]  /*6d30*/  FFMA R12, R27.reuse, R2, R12 ;  /* 0x000000021b0c7223 */ /* 0x040fe2000000000c */
[C---:B------:R-:W-:Y:S01]  /*6d40*/  FFMA R13, R27.reuse, R3, R13 ;  /* 0x000000031b0d7223 */ /* 0x040fe2000000000d */
[C---:B------:R-:W-:Y:S01]  /*6d50*/  FFMA R14, R27.reuse, R4, R14 ;  /* 0x000000041b0e7223 */ /* 0x040fe2000000000e */
[----:B------:R-:W-:Y:S01]  /*6d60*/  FFMA R19, R27, R5, R19 ;  /* 0x000000051b137223 */ /* 0x000fe20000000013 */
[----:B------:R-:W-:Y:S02]  /*6d70*/  F2FP.F16.F32.PACK_AB R35, R11, R6 ;  /* 0x000000060b23723e */ /* 0x000fe400000000ff */
[----:B------:R-:W-:Y:S02]  /*6d80*/  F2FP.F16.F32.PACK_AB R8, R9, R8 ;  /* 0x000000080908723e */ /* 0x000fe400000000ff */
[----:B------:R-:W-:Y:S01]  /*6d90*/  F2FP.F16.F32.PACK_AB R9, R15, R10 ;  /* 0x0000000a0f09723e */ /* 0x000fe200000000ff */
[----:B------:R1:W-:Y:S01]  /*6da0*/  STSM.16.M88.4 [R69+0x200], R32 ;  /* 0x0002002045007844 */ /* 0x0003e20000000200 */
[----:B------:R-:W-:Y:S02]  /*6db0*/  F2FP.F16.F32.PACK_AB R10, R13, R12 ;  /* 0x0000000c0d0a723e */ /* 0x000fe400000000ff */
[----:B------:R-:W-:Y:S05]  /*6dc0*/  F2FP.F16.F32.PACK_AB R11, R19, R14 ;  /* 0x0000000e130b723e */ /* 0x000fea00000000ff */
[----:B------:R1:W-:Y:S01]  /*6dd0*/  STSM.16.M88.4 [R68+0x200], R8 ;  /* 0x0002000844007844 */ /* 0x0003e20000000200 */
[----:B------:R-:W-:Y:S01]  /*6de0*/  @!PT LDS RZ, [RZ] ;  /* 0x00000000fffff984 */ /* 0x000fe20000000800 */
[----:B------:R-:W-:Y:S01]  /*6df0*/  @!PT LDS RZ, [RZ] ;  /* 0x00000000fffff984 */ /* 0x000fe20000000800 */
[----:B------:R-:W-:Y:S01]  /*6e00*/  @!PT LDS RZ, [RZ] ;  /* 0x00000000fffff984 */ /* 0x000fe20000000800 */
[----:B------:R-:W-:Y:S01]  /*6e10*/  @!PT LDS RZ, [RZ] ;  /* 0x00000000fffff984 */ /* 0x000fe20000000800 */
[----:B------:R3:W-:Y:S07]  /*6e20*/  MEMBAR.ALL.CTA ;  /* 0x0000000000007992 */ /* 0x0007ee0000008000 */
[----:B---3--:R-:W3:Y:S02]  /*6e30*/  FENCE.VIEW.ASYNC.S ;  /* 0x00000000000073c6 */ /* 0x008ee40000000000 */
[----:B---3--:R-:W-:Y:S06]  /*6e40*/  BAR.SYNC.DEFER_BLOCKING 0x1, 0x80 ;  /* 0x0042000000007b1d */ /* 0x008fec0000010000 */
[----:B------:R-:W-:Y:S05]  /*6e50*/  @P0 BRA `(.L_x_95) ;  /* 0x0000000000340947 */ /* 0x000fea0003800000 */
[----:B------:R-:W3:Y:S01]  /*6e60*/  LDCU.64 UR6, c[0x0][0x348] ;  /* 0x00006900ff0677ac */ /* 0x000ee20008000a00 */
[----:B------:R-:W-:Y:S02]  /*6e70*/  R2UR UR42, R65 ;  /* 0x00000000412a72ca */ /* 0x000fe400000e0000 */
[----:B------:R-:W-:Y:S01]  /*6e80*/  R2UR UR43, R64 ;  /* 0x00000000402b72ca */ /* 0x000fe200000e0000 */
[----:B------:R-:W-:Y:S01]  /*6e90*/  UIADD3 UR4, UPT, UPT, UR49, 0x200, URZ ;  /* 0x0000020031047890 */ /* 0x000fe2000fffe0ff */
[----:B------:R-:W-:Y:S02]  /*6ea0*/  R2UR UR44, R62 ;  /* 0x000000003e2c72ca */ /* 0x000fe400000e0000 */
[----:B------:R-:W-:Y:S03]  /*6eb0*/  R2UR UR45, R63 ;  /* 0x000000003f2d72ca */ /* 0x000fe600000e0000 */
[----:B------:R-:W-:Y:S05]  /*6ec0*/  IMAD.U32 R60, RZ, RZ, UR4 ;  /* 0x00000004ff3c7e24 */ /* 0x000fea000f8e00ff */
[----:B------:R-:W-:Y:S01]  /*6ed0*/  R2UR UR40, R60 ;  /* 0x000000003c2872ca */ /* 0x000fe200000e0000 */
[----:B---3--:R-:W-:Y:S04]  /*6ee0*/  UIADD3 UR4, UP0, UPT, UR6, 0x780, URZ ;  /* 0x0000078006047890 */ /* 0x008fe8000ff1e0ff */
[----:B------:R-:W-:Y:S09]  /*6ef0*/  UIADD3.X UR5, UPT, UPT, URZ, UR7, URZ, UP0, !UPT ;  /* 0x00000007ff057290 */ /* 0x000ff200087fe4ff */
[----:B------:R3:W-:Y:S01]  /*6f00*/  UTMASTG.5D.IM2COL [UR40], [UR4] ;  /* 0x00000028040073b5 */ /* 0x0007e20008060000 */
[----:B------:R0:W-:Y:S01]  /*6f10*/  UTMACMDFLUSH ;  /* 0x00000000000079b7 */ /* 0x0001e20000000000 */
[----:B---3--:R-:W-:Y:S04]  /*6f20*/  DEPBAR.LE SB0, 0x1 ;  /* 0x000080400000791a */ /* 0x008fe80000000000 */
.L_x_95:
[----:B------:R-:W-:Y:S05]  /*6f30*/  BSYNC.RECONVERGENT B0 ;  /* 0x0000000000007941 */ /* 0x000fea0003800200 */
.L_x_94:
[----:B------:R-:W-:Y:S01]  /*6f40*/  BAR.SYNC.DEFER_BLOCKING 0x1, 0x80 ;  /* 0x0042000000007b1d */ /* 0x000fe20000010000 */
[----:B------:R-:W-:Y:S01]  /*6f50*/  ISETP.NE.AND P1, PT, R67, RZ, PT ;  /* 0x000000ff4300720c */ /* 0x000fe20003f25270 */
[----:B------:R-:W-:Y:S01]  /*6f60*/  UISETP.NE.AND UP0, UPT, UR53, URZ, UPT ;  /* 0x000000ff3500728c */ /* 0x000fe2000bf05270 */
[----:B------:R-:W-:Y:S11]  /*6f70*/  LEA R4, R71, UR49, 0x3 ;  /* 0x0000003147047c11 */ /* 0x000ff6000f8e18ff */
[----:B------:R-:W-:Y:S01]  /*6f80*/  @P1 SHF.L.U32 R3, R48, 0x1f, RZ ;  /* 0x0000001f30031819 */ /* 0x000fe200000006ff */
[----:B------:R-:W-:Y:S06]  /*6f90*/  BRA.U !UP0, `(.L_x_96) ;  /* 0x0000000108247547 */ /* 0x000fec000b800000 */
[----:B------:R-:W3:Y:S01]  /*6fa0*/  S2R R0, SR_CgaCtaId ;  /* 0x0000000000007919 */ /* 0x000ee20000008800 */
[----:B------:R-:W-:Y:S01]  /*6fb0*/  IMAD.U32 R2, RZ, RZ, UR50 ;  /* 0x00000032ff027e24 */ /* 0x000fe2000f8e00ff */
[----:B------:R-:W-:Y:S04]  /*6fc0*/  UIADD3 UR4, UPT, UPT, UR50, 0x1, URZ ;  /* 0x0000000132047890 */ /* 0x000fe8000fffe0ff */
[----:B------:R-:W-:Y:S01]  /*6fd0*/  @P1 LEA R2, R2, UR49, 0x3 ;  /* 0x0000003102021c11 */ /* 0x000fe2000f8e18ff */
[----:B------:R-:W-:Y:S04]  /*6fe0*/  UISETP.NE.AND UP0, UPT, UR4, 0x4, UPT ;  /* 0x000000040400788c */ /* 0x000fe8000bf05270 */
[----:B------:R-:W-:Y:S01]  /*6ff0*/  @P1 VIADD R2, R2, 0xa0 ;  /* 0x000000a002021836 */ /* 0x000fe20000000000 */
[----:B------:R-:W-:Y:S04]  /*7000*/  USEL UR50, UR4, URZ, UP0 ;  /* 0x000000ff04327287 */ /* 0x000fe80008000000 */
[----:B---3--:R-:W-:Y:S04]  /*7010*/  @P1 PRMT R0, R0, 0x654, R2 ;  /* 0x0000065400001816 */ /* 0x008fe80000000002 */
[----:B------:R3:W-:Y:S04]  /*7020*/  @P1 SYNCS.ARRIVE.TRANS64.RED.A1T0 RZ, [R0+URZ], RZ ;  /* 0x000000ff00ff19a7 */ /* 0x0007e800081004ff */
.L_x_96:
[----:B------:R-:W4:Y:S01]  /*7030*/  @P1 SYNCS.PHASECHK.TRANS64.TRYWAIT P0, [R4+URZ+0x80], R3 ;  /* 0x00008003040015a7 */ /* 0x000f2200080011ff */
[----:B------:R-:W-:Y:S01]  /*7040*/  BSSY B1, `(.L_x_97) ;  /* 0x0000013000017945 */ /* 0x000fe20003800000 */
[----:B----4-:R-:W-:Y:S03]  /*7050*/  @P1 SEL R73, RZ, 0x1, !P0 ;  /* 0x00000001ff491807 */ /* 0x010fe60004000000 */
[----:B------:R-:W-:Y:S05]  /*7060*/  @!P1 BRA `(.L_x_98) ;  /* 0x0000000000409947 */ /* 0x000fea0003800000 */
[----:B------:R-:W-:Y:S01]  /*7070*/  ISETP.NE.AND P1, PT, R74, RZ, PT ;  /* 0x000000ff4a00720c */ /* 0x000fe20003f25270 */
[----:B------:R-:W-:Y:S01]  /*7080*/  BSSY B0, `(.L_x_99) ;  /* 0x0000009000007945 */ /* 0x000fe20003800000 */
[----:B------:R-:W-:Y:S11]  /*7090*/  ISETP.NE.AND P0, PT, R73, RZ, PT ;  /* 0x000000ff4900720c */ /* 0x000ff60003f05270 */
[----:B------:R-:W-:Y:S05]  /*70a0*/  @P1 IMAD R3, R71, 0x1000, R72 ;  /* 0x0000100047031824 */ /* 0x000fea00078e0248 */
[----:B------:R-:W-:Y:S05]  /*70b0*/  @P1 IADD3 R2, PT, PT, R3, UR49, RZ ;  /* 0x0000003103021c10 */ /* 0x000fea000fffe0ff */
[----:B------:R-:W-:Y:S01]  /*70c0*/  @P1 IMAD.IADD R2, R61, 0x1, R2 ;  /* 0x000000013d021824 */ /* 0x000fe200078e0202 */
[----:B------:R-:W-:Y:S06]  /*70d0*/  @P0 BRA `(.L_x_100) ;  /* 0x00000000000c0947 */ /* 0x000fec0003800000 */
[----:B---3--:R-:W-:Y:S04]  /*70e0*/  SHF.L.U32 R0, R48, 0x1f, RZ ;  /* 0x0000001f30007819 */ /* 0x008fe800000006ff */
[----:B------:R-:W3:Y:S02]  /*70f0*/  SYNCS.PHASECHK.TRANS64.TRYWAIT P0, [R4+URZ+0x80], R0 ;  /* 0x00008000040075a7 */ /* 0x000ee400080011ff */
[----:B---3--:R-:W-:Y:S05]  /*7100*/  @!P0 BRA `(.L_x_101) ;  /* 0x0000002400b88947 */ /* 0x008fea0003800000 */
.L_x_100:
[----:B------:R-:W-:Y:S05]  /*7110*/  BSYNC B0 ;  /* 0x0000000000007941 */ /* 0x000fea0003800000 */
.L_x_99:
[----:B------:R-:W-:Y:S02]  /*7120*/  ISETP.NE.AND P0, PT, R74, RZ, PT ;  /* 0x000000ff4a00720c */ /* 0x000fe40003f05270 */
[----:B------:R-:W-:Y:S11]  /*7130*/  IADD3 R71, PT, PT, R71, 0x1, RZ ;  /* 0x0000000147477810 */ /* 0x000ff60007ffe0ff */
[----:B------:R-:W-:Y:S05]  /*7140*/  @P0 WARPSYNC.ALL ;  /* 0x0000000000000948 */ /* 0x000fea0003800000 */
[----:B------:R4:W1:Y:S04]  /*7150*/  @P0 LDSM.16.M88.4 R28, [R3+UR49+0x200] ;  /* 0x00020031031c083b */ /* 0x0008680008000200 */
[----:B------:R4:W1:Y:S02]  /*7160*/  @P0 LDSM.16.M88.4 R36, [R2+0x200] ;  /* 0x000200000224083b */ /* 0x0008640000000200 */
.L_x_98:
[----:B------:R-:W-:Y:S05]  /*7170*/  BSYNC B1 ;  /* 0x0000000000017941 */ /* 0x000fea0003800000 */
.L_x_97:
[----:B---3--:R-:W-:Y:S05]  /*7180*/  VIADD R0, R25, 0x20 ;  /* 0x0000002019007836 */ /* 0x008fea0000000000 */
[----:B------:R-:W-:Y:S04]  /*7190*/  SHF.R.U32.HI R0, RZ, 0x15, R0 ;  /* 0x00000015ff007819 */ /* 0x000fe80000011600 */
[----:B------:R-:W-:Y:S11]  /*71a0*/  LOP3.LUT P0, RZ, R0, 0x3, R52, 0x48, !PT ;  /* 0x0000000300ff7812 */ /* 0x000ff60007804834 */
[----:B------:R-:W-:Y:S02]  /*71b0*/  @!UPT UIADD3 URZ, UPT, UPT, URZ, URZ, URZ ;  /* 0x000000fffffff290 */ /* 0x000fe4000fffe0ff */
[----:B------:R-:W-:Y:S05]  /*71c0*/  @!P0 BRA `(.L_x_102) ;  /* 0x0000000000408947 */ /* 0x000fea0003800000 */
[----:B------:R-:W3:Y:S01]  /*71d0*/  LDCU.64 UR8, c[0x4][0x70] ;  /* 0x01000e00ff0877ac */ /* 0x000ee20008000a00 */
[----:B----4-:R-:W-:Y:S01]  /*71e0*/  MOV R3, 0x0 ;  /* 0x0000000000037802 */ /* 0x010fe20000000f00 */
[----:B------:R-:W-:Y:S02]  /*71f0*/  HFMA2 R12, -RZ, RZ, 0, 5.9604644775390625e-08 ;  /* 0x00000001ff0c7431 */ /* 0x000fe400000001ff */
[----:B-1----:R-:W-:Y:S02]  /*7200*/  IMAD.MOV.U32 R8, RZ, RZ, 0x192 ;  /* 0x00000192ff087424 */ /* 0x002fe400078e00ff */
[----:B------:R-:W-:Y:S01]  /*7210*/  IMAD.MOV.U32 R13, RZ, RZ, RZ ;  /* 0x000000ffff0d7224 */ /* 0x000fe200078e00ff */
[----:B------:R-:W1:Y:S01]  /*7220*/  LDCU.64 UR6, c[0x4][0x78] ;  /* 0x01000f00ff0677ac */ /* 0x000e620008000a00 */
[----:B------:R-:W4:Y:S01]  /*7230*/  LDC.64 R2, c[0x4][R3] ;  /* 0x0100000003027b82 */ /* 0x000f220000000a00 */
[----:B------:R-:W5:Y:S01]  /*7240*/  LDCU.64 UR4, c[0x4][0x10] ;  /* 0x01000200ff0477ac */ /* 0x000f620008000a00 */
[----:B---3--:R-:W-:Y:S01]  /*7250*/  MOV R5, UR9 ;  /* 0x0000000900057c02 */ /* 0x008fe20008000f00 */
[----:B------:R-:W-:Y:S01]  /*7260*/  IMAD.U32 R4, RZ, RZ, UR8 ;  /* 0x00000008ff047e24 */ /* 0x000fe2000f8e00ff */
[----:B-1----:R-:W-:Y:S01]  /*7270*/  MOV R7, UR7 ;  /* 0x0000000700077c02 */ /* 0x002fe20008000f00 */
[----:B------:R-:W-:Y:S01]  /*7280*/  IMAD.U32 R6, RZ, RZ, UR6 ;  /* 0x00000006ff067e24 */ /* 0x000fe2000f8e00ff */
[----:B-----5:R-:W-:Y:S01]  /*7290*/  MOV R11, UR5 ;  /* 0x00000005000b7c02 */ /* 0x020fe20008000f00 */
[----:B------:R-:W-:Y:S02]  /*72a0*/  IMAD.U32 R10, RZ, RZ, UR4 ;  /* 0x00000004ff0a7e24 */ /* 0x000fe4000f8e00ff */
[----:B------:R-:W-:Y:S07]  /*72b0*/  LEPC R20, `(.L_x_102) ;  /* 0x000000001014794e */ /* 0x000fee0000000000 */
[----:B--2-4-:R-:W-:Y:S05]  /*72c0*/  CALL.ABS.NOINC R2 ;  /* 0x0000000002007343 */ /* 0x014fea0003c00000 */
.L_x_102:
[----:B------:R-:W-:Y:S01]  /*72d0*/  ISETP.NE.AND P6, PT, R67, RZ, PT ;  /* 0x000000ff4300720c */ /* 0x000fe20003fc5270 */
[----:B------:R-:W-:Y:S05]  /*72e0*/  WARPSYNC.ALL ;  /* 0x0000000000007948 */ /* 0x000fea0003800000 */
[----:B------:R-:W-:Y:S01]  /*72f0*/  R2UR UR4, R25 ;  /* 0x00000000190472ca */ /* 0x000fe200000e0000 */
[--C-:B-1--4-:R-:W-:Y:S01]  /*7300*/  HADD2.F32 R3, -RZ, R28.reuse.H0_H0 ;  /* 0x2000001cff037230 */ /* 0x112fe20000004100 */
[----:B------:R-:W1:Y:S01]  /*7310*/  S2R R75, SR_CgaCtaId ;  /* 0x00000000004b7919 */ /* 0x000e620000008800 */
[--C-:B------:R-:W-:Y:S01]  /*7320*/  HADD2.F32 R20, -RZ, R29.reuse.H0_H0 ;  /* 0x2000001dff147230 */ /* 0x100fe20000004100 */
[----:B------:R-:W-:Y:S01]  /*7330*/  ISETP.NE.AND P0, PT, R50, RZ, PT ;  /* 0x000000ff3200720c */ /* 0x000fe20003f05270 */
[----:B------:R-:W-:Y:S01]  /*7340*/  HADD2.F32 R21, -RZ, R29.H1_H1 ;  /* 0x3000001dff157230 */ /* 0x000fe20000004100 */
[----:B------:R-:W-:Y:S07]  /*7350*/  BSSY.RECONVERGENT B0, `(.L_x_103) ;  /* 0x0000053000007945 */ /* 0x000fee0003800200 */
[----:B------:R-:W3:Y:S02]  /*7360*/  LDTM.16dp256bit.x4 R4, tmem[UR4+0x20] ;  /* 0x00002004000479ee */ /* 0x000ee40008120000 */
[C---:B---3--:R-:W-:Y:S01]  /*7370*/  FMUL R0, R24.reuse, R4 ;  /* 0x0000000418007220 */ /* 0x048fe20000400000 */
[----:B------:R-:W-:Y:S02]  /*7380*/  HADD2.F32 R4, -RZ, R28.H1_H1 ;  /* 0x3000001cff047230 */ /* 0x000fe40000004100 */
[C---:B------:R-:W-:Y:S01]  /*7390*/  FMUL R2, R24.reuse, R5 ;  /* 0x0000000518027220 */ /* 0x040fe20000400000 */
[C---:B------:R-:W-:Y:S01]  /*73a0*/  FMUL R7, R24.reuse, R7 ;  /* 0x0000000718077220 */ /* 0x040fe20000400000 */
[C---:B------:R-:W-:Y:S01]  /*73b0*/  FFMA R0, R27.reuse, R3, R0 ;  /* 0x000000031b007223 */ /* 0x040fe20000000000 */
[C---:B------:R-:W-:Y:S01]  /*73c0*/  FMUL R3, R24.reuse, R6 ;  /* 0x0000000618037220 */ /* 0x040fe20000400000 */
[C---:B------:R-:W-:Y:S01]  /*73d0*/  FFMA R2, R27.reuse, R4, R2 ;  /* 0x000000041b027223 */ /* 0x040fe20000000002 */
[C---:B------:R-:W-:Y:S01]  /*73e0*/  FMUL R4, R24.reuse, R8 ;  /* 0x0000000818047220 */ /* 0x040fe20000400000 */
[----:B------:R-:W-:Y:S01]  /*73f0*/  FMUL R8, R24, R12 ;  /* 0x0000000c18087220 */ /* 0x000fe20000400000 */
[C---:B------:R-:W-:Y:S01]  /*7400*/  FFMA R3, R27.reuse, R20, R3 ;  /* 0x000000141b037223 */ /* 0x040fe20000000003 */
[----:B------:R-:W-:Y:S01]  /*7410*/  FFMA R7, R27, R21, R7 ;  /* 0x000000151b077223 */ /* 0x000fe20000000007 */
[----:B------:R-:W-:Y:S01]  /*7420*/  F2FP.F16.F32.PACK_AB R32, R2, R0 ;  /* 0x000000000220723e */ /* 0x000fe200000000ff */
[C---:B------:R-:W-:Y:S01]  /*7430*/  FMUL R12, R24.reuse, R16 ;  /* 0x00000010180c7220 */ /* 0x040fe20000400000 */
[--C-:B------:R-:W-:Y:S02]  /*7440*/  HADD2.F32 R16, -RZ, R30.reuse.H0_H0 ;  /* 0x2000001eff107230 */ /* 0x100fe40000004100 */
[C---:B------:R-:W-:Y:S01]  /*7450*/  FMUL R5, R24.reuse, R9 ;  /* 0x0000000918057220 */ /* 0x040fe20000400000 */
[----:B------:R-:W-:Y:S01]  /*7460*/  F2FP.F16.F32.PACK_AB R33, R7, R3 ;  /* 0x000000030721723e */ /* 0x000fe200000000ff */
[----:B------:R-:W-:Y:S02]  /*7470*/  HADD2.F32 R0, -RZ, R30.H1_H1 ;  /* 0x3000001eff007230 */ /* 0x000fe40000004100 */
[C---:B------:R-:W-:Y:S01]  /*7480*/  FMUL R6, R24.reuse, R10 ;  /* 0x0000000a18067220 */ /* 0x040fe20000400000 */
[--C-:B------:R-:W-:Y:S02]  /*7490*/  HADD2.F32 R2, -RZ, R31.reuse.H0_H0 ;  /* 0x2000001fff027230 */ /* 0x100fe40000004100 */
[C---:B------:R-:W-:Y:S01]  /*74a0*/  FMUL R11, R24.reuse, R11 ;  /* 0x0000000b180b7220 */ /* 0x040fe20000400000 */
[----:B------:R-:W-:Y:S02]  /*74b0*/  HADD2.F32 R3, -RZ, R31.H1_H1 ;  /* 0x3000001fff037230 */ /* 0x000fe40000004100 */
[C---:B------:R-:W-:Y:S01]  /*74c0*/  FFMA R4, R27.reuse, R16, R4 ;  /* 0x000000101b047223 */ /* 0x040fe20000000004 */
[C---:B------:R-:W-:Y:S01]  /*74d0*/  FFMA R5, R27.reuse, R0, R5 ;  /* 0x000000001b057223 */ /* 0x040fe20000000005 */
[C---:B------:R-:W-:Y:S01]  /*74e0*/  FFMA R6, R27.reuse, R2, R6 ;  /* 0x000000021b067223 */ /* 0x040fe20000000006 */
[--C-:B------:R-:W-:Y:S02]  /*74f0*/  HADD2.F32 R0, -RZ, R36.reuse.H0_H0 ;  /* 0x20000024ff007230 */ /* 0x100fe40000004100 */
[----:B------:R-:W-:Y:S01]  /*7500*/  FFMA R11, R27, R3, R11 ;  /* 0x000000031b0b7223 */ /* 0x000fe2000000000b */
[----:B------:R-:W-:Y:S01]  /*7510*/  HADD2.F32 R2, -RZ, R36.H1_H1 ;  /* 0x30000024ff027230 */ /* 0x000fe20000004100 */
[----:B------:R-:W-:Y:S01]  /*7520*/  F2FP.F16.F32.PACK_AB R34, R5, R4 ;  /* 0x000000040522723e */ /* 0x000fe200000000ff */
[C---:B------:R-:W-:Y:S01]  /*7530*/  FMUL R9, R24.reuse, R13 ;  /* 0x0000000d18097220 */ /* 0x040fe20000400000 */
[--C-:B------:R-:W-:Y:S01]  /*7540*/  HADD2.F32 R3, -RZ, R37.reuse.H0_H0 ;  /* 0x20000025ff037230 */ /* 0x100fe20000004100 */
[----:B------:R-:W-:Y:S01]  /*7550*/  F2FP.F16.F32.PACK_AB R35, R11, R6 ;  /* 0x000000060b23723e */ /* 0x000fe200000000ff */
[C---:B------:R-:W-:Y:S01]  /*7560*/  FMUL R10, R24.reuse, R14 ;  /* 0x0000000e180a7220 */ /* 0x040fe20000400000 */
[C---:B------:R-:W-:Y:S01]  /*7570*/  FFMA R8, R27.reuse, R0, R8 ;  /* 0x000000001b087223 */ /* 0x040fe20000000008 */
[C---:B------:R-:W-:Y:S01]  /*7580*/  FFMA R9, R27.reuse, R2, R9 ;  /* 0x000000021b097223 */ /* 0x040fe20000000009 */
[----:B------:R-:W-:Y:S01]  /*7590*/  HADD2.F32 R0, -RZ, R37.H1_H1 ;  /* 0x30000025ff007230 */ /* 0x000fe20000004100 */
[----:B------:R3:W-:Y:S01]  /*75a0*/  STSM.16.M88.4 [R69+0x1200], R32 ;  /* 0x0012002045007844 */ /* 0x0007e20000000200 */
[----:B------:R-:W-:Y:S01]  /*75b0*/  FFMA R10, R27, R3, R10 ;  /* 0x000000031b0a7223 */ /* 0x000fe2000000000a */
[C---:B------:R-:W-:Y:S01]  /*75c0*/  FMUL R15, R24.reuse, R15 ;  /* 0x0000000f180f7220 */ /* 0x040fe20000400000 */
[----:B------:R-:W-:Y:S01]  /*75d0*/  F2FP.F16.F32.PACK_AB R8, R9, R8 ;  /* 0x000000080908723e */ /* 0x000fe200000000ff */
[--C-:B------:R-:W-:Y:S02]  /*75e0*/  HADD2.F32 R2, -RZ, R38.reuse.H0_H0 ;  /* 0x20000026ff027230 */ /* 0x100fe40000004100 */
[C---:B------:R-:W-:Y:S01]  /*75f0*/  FMUL R13, R24.reuse, R17 ;  /* 0x00000011180d7220 */ /* 0x040fe20000400000 */
[----:B------:R-:W-:Y:S02]  /*7600*/  HADD2.F32 R3, -RZ, R38.H1_H1 ;  /* 0x30000026ff037230 */ /* 0x000fe40000004100 */
[C---:B------:R-:W-:Y:S01]  /*7610*/  FMUL R14, R24.reuse, R18 ;  /* 0x00000012180e7220 */ /* 0x040fe20000400000 */
[--C-:B------:R-:W-:Y:S02]  /*7620*/  HADD2.F32 R4, -RZ, R39.reuse.H0_H0 ;  /* 0x20000027ff047230 */ /* 0x100fe40000004100 */
[C---:B------:R-:W-:Y:S01]  /*7630*/  FFMA R15, R27.reuse, R0, R15 ;  /* 0x000000001b0f7223 */ /* 0x040fe2000000000f */
[----:B------:R-:W-:Y:S01]  /*7640*/  MOV R0, UR50 ;  /* 0x0000003200007c02 */ /* 0x000fe20008000f00 */
        /* <DEDUP_REMOVED lines=8> */
[----:B------:R-:W-:Y:S02]  /*76d0*/  F2FP.F16.F32.PACK_AB R11, R19, R14 ;  /* 0x0000000e130b723e */ /* 0x000fe400000000ff */
[----:B------:R-:W-:Y:S02]  /*76e0*/  @P6 LEA R0, R0, UR49, 0x3 ;  /* 0x0000003100006c11 */ /* 0x000fe4000f8e18ff */
[----:B------:R-:W-:Y:S01]  /*76f0*/  LEA R2, R71, UR49, 0x3 ;  /* 0x0000003147027c11 */ /* 0x000fe2000f8e18ff */
[----:B------:R3:W-:Y:S01]  /*7700*/  STSM.16.M88.4 [R68+0x1200], R8 ;  /* 0x0012000844007844 */ /* 0x0007e20000000200 */
[----:B------:R-:W-:Y:S02]  /*7710*/  @P6 IADD3 R0, PT, PT, R0, 0xa0, RZ ;  /* 0x000000a000006810 */ /* 0x000fe40007ffe0ff */
[----:B------:R-:W-:Y:S01]  /*7720*/  @P6 SHF.L.U32 R3, R48, 0x1f, RZ ;  /* 0x0000001f30036819 */ /* 0x000fe200000006ff */
[----:B------:R-:W-:Y:S01]  /*7730*/  @!PT LDS RZ, [RZ] ;  /* 0x00000000fffff984 */ /* 0x000fe20000000800 */
[----:B------:R-:W-:Y:S01]  /*7740*/  @!PT LDS RZ, [RZ] ;  /* 0x00000000fffff984 */ /* 0x000fe20000000800 */
[----:B------:R-:W-:Y:S01]  /*7750*/  @!PT LDS RZ, [RZ] ;  /* 0x00000000fffff984 */ /* 0x000fe20000000800 */
[----:B------:R-:W-:Y:S01]  /*7760*/  @!PT LDS RZ, [RZ] ;  /* 0x00000000fffff984 */ /* 0x000fe20000000800 */
[----:B------:R4:W-:Y:S06]  /*7770*/  MEMBAR.ALL.CTA ;  /* 0x0000000000007992 */ /* 0x0009ec0000008000 */
[----:B----4-:R-:W4:Y:S01]  /*7780*/  FENCE.VIEW.ASYNC.S ;  /* 0x00000000000073c6 */ /* 0x010f220000000000 */
[----:B-1----:R-:W-:Y:S01]  /*7790*/  @P6 PRMT R0, R75, 0x654, R0 ;  /* 0x000006544b006816 */ /* 0x002fe20000000000 */
[----:B----4-:R-:W-:Y:S06]  /*77a0*/  BAR.SYNC.DEFER_BLOCKING 0x1, 0x80 ;  /* 0x0042000000007b1d */ /* 0x010fec0000010000 */
[----:B------:R-:W-:Y:S05]  /*77b0*/  @P0 BRA `(.L_x_104) ;  /* 0x0000000000300947 */ /* 0x000fea0003800000 */
[----:B------:R-:W1:Y:S01]  /*77c0*/  LDCU.64 UR6, c[0x0][0x348] ;  /* 0x00006900ff0677ac */ /* 0x000e620008000a00 */
[----:B------:R-:W-:Y:S02]  /*77d0*/  R2UR UR10, R65 ;  /* 0x00000000410a72ca */ /* 0x000fe400000e0000 */
[----:B------:R-:W-:Y:S01]  /*77e0*/  R2UR UR11, R64 ;  /* 0x00000000400b72ca */ /* 0x000fe200000e0000 */
[----:B------:R-:W-:Y:S01]  /*77f0*/  UIADD3 UR9, UPT, UPT, UR41, 0x20, URZ ;  /* 0x0000002029097890 */ /* 0x000fe2000fffe0ff */
[----:B------:R-:W-:Y:S01]  /*7800*/  R2UR UR12, R62 ;  /* 0x000000003e0c72ca */ /* 0x000fe200000e0000 */
[----:B------:R-:W-:Y:S01]  /*7810*/  UIADD3 UR8, UPT, UPT, UR49, 0x1200, URZ ;  /* 0x0000120031087890 */ /* 0x000fe2000fffe0ff */
[----:B------:R-:W-:Y:S01]  /*7820*/  R2UR UR13, R63 ;  /* 0x000000003f0d72ca */ /* 0x000fe200000e0000 */
[----:B-1----:R-:W-:Y:S04]  /*7830*/  UIADD3 UR4, UP0, UPT, UR6, 0x780, URZ ;  /* 0x0000078006047890 */ /* 0x002fe8000ff1e0ff */
[----:B------:R-:W-:Y:S09]  /*7840*/  UIADD3.X UR5, UPT, UPT, URZ, UR7, URZ, UP0, !UPT ;  /* 0x00000007ff057290 */ /* 0x000ff200087fe4ff */
[----:B------:R1:W-:Y:S01]  /*7850*/  UTMASTG.5D.IM2COL [UR8], [UR4] ;  /* 0x00000008040073b5 */ /* 0x0003e20008060000 */
[----:B------:R0:W-:Y:S01]  /*7860*/  UTMACMDFLUSH ;  /* 0x00000000000079b7 */ /* 0x0001e20000000000 */
[----:B-1----:R-:W-:Y:S04]  /*7870*/  DEPBAR.LE SB0, 0x1 ;  /* 0x000080400000791a */ /* 0x002fe80000000000 */
.L_x_104:
[----:B------:R-:W-:Y:S05]  /*7880*/  BSYNC.RECONVERGENT B0 ;  /* 0x0000000000007941 */ /* 0x000fea0003800200 */
.L_x_103:
[----:B------:R-:W-:Y:S01]  /*7890*/  BAR.SYNC.DEFER_BLOCKING 0x1, 0x80 ;  /* 0x0042000000007b1d */ /* 0x000fe20000010000 */
[----:B------:R-:W-:Y:S04]  /*78a0*/  UIADD3 UR4, UPT, UPT, UR50, 0x1, URZ ;  /* 0x0000000132047890 */ /* 0x000fe8000fffe0ff */
[----:B------:R-:W-:Y:S04]  /*78b0*/  UISETP.NE.AND UP0, UPT, UR4, 0x4, UPT ;  /* 0x000000040400788c */ /* 0x000fe8000bf05270 */
[----:B------:R-:W-:Y:S01]  /*78c0*/  USEL UR40, UR4, URZ, UP0 ;  /* 0x000000ff04287287 */ /* 0x000fe20008000000 */
[----:B------:R1:W-:Y:S01]  /*78d0*/  @P6 SYNCS.ARRIVE.TRANS64.RED.A1T0 RZ, [R0+URZ], RZ ;  /* 0x000000ff00ff69a7 */ /* 0x0003e200081004ff */
[----:B------:R-:W-:Y:S01]  /*78e0*/  BSSY B1, `(.L_x_105) ;  /* 0x0000014000017945 */ /* 0x000fe20003800000 */
[----:B------:R-:W4:Y:S02]  /*78f0*/  @P6 SYNCS.PHASECHK.TRANS64.TRYWAIT P0, [R2+URZ+0x80], R3 ;  /* 0x00008003020065a7 */ /* 0x000f2400080011ff */
[----:B----4-:R-:W-:Y:S01]  /*7900*/  @P6 SEL R73, RZ, 0x1, !P0 ;  /* 0x00000001ff496807 */ /* 0x010fe20004000000 */
[----:B-1----:R-:W-:Y:S06]  /*7910*/  @!P6 BRA `(.L_x_106) ;  /* 0x000000000040e947 */ /* 0x002fec0003800000 */
[----:B------:R-:W-:Y:S01]  /*7920*/  ISETP.NE.AND P1, PT, R74, RZ, PT ;  /* 0x000000ff4a00720c */ /* 0x000fe20003f25270 */
[----:B------:R-:W-:Y:S01]  /*7930*/  BSSY B0, `(.L_x_107) ;  /* 0x0000009000007945 */ /* 0x000fe20003800000 */
[----:B------:R-:W-:Y:S11]  /*7940*/  ISETP.NE.AND P0, PT, R73, RZ, PT ;  /* 0x000000ff4900720c */ /* 0x000ff60003f05270 */
[----:B------:R-:W-:Y:S05]  /*7950*/  @P1 IMAD R3, R71, 0x1000, R72 ;  /* 0x0000100047031824 */ /* 0x000fea00078e0248 */
[----:B------:R-:W-:Y:S05]  /*7960*/  @P1 IADD3 R0, PT, PT, R3, UR49, RZ ;  /* 0x0000003103001c10 */ /* 0x000fea000fffe0ff */
[----:B------:R-:W-:Y:S01]  /*7970*/  @P1 IMAD.IADD R0, R61, 0x1, R0 ;  /* 0x000000013d001824 */ /* 0x000fe200078e0200 */
[----:B------:R-:W-:Y:S06]  /*7980*/  @P0 BRA `(.L_x_108) ;  /* 0x00000000000c0947 */ /* 0x000fec0003800000 */
[----:B------:R-:W-:Y:S04]  /*7990*/  SHF.L.U32 R4, R48, 0x1f, RZ ;  /* 0x0000001f30047819 */ /* 0x000fe800000006ff */
[----:B------:R-:W1:Y:S02]  /*79a0*/  SYNCS.PHASECHK.TRANS64.TRYWAIT P0, [R2+URZ+0x80], R4 ;  /* 0x00008004020075a7 */ /* 0x000e6400080011ff */
[----:B-1----:R-:W-:Y:S05]  /*79b0*/  @!P0 BRA `(.L_x_109) ;  /* 0x0000001c00a08947 */ /* 0x002fea0003800000 */
.L_x_108:
[----:B------:R-:W-:Y:S05]  /*79c0*/  BSYNC B0 ;  /* 0x0000000000007941 */ /* 0x000fea0003800000 */
.L_x_107:
[----:B------:R-:W-:Y:S02]  /*79d0*/  ISETP.NE.AND P0, PT, R74, RZ, PT ;  /* 0x000000ff4a00720c */ /* 0x000fe40003f05270 */
[----:B------:R-:W-:Y:S11]  /*79e0*/  IADD3 R71, PT, PT, R71, 0x1, RZ ;  /* 0x0000000147477810 */ /* 0x000ff60007ffe0ff */
[----:B------:R-:W-:Y:S05]  /*79f0*/  @P0 WARPSYNC.ALL ;  /* 0x0000000000000948 */ /* 0x000fea0003800000 */
[----:B------:R4:W1:Y:S04]  /*7a00*/  @P0 LDSM.16.M88.4 R28, [R3+UR49+0x200] ;  /* 0x00020031031c083b */ /* 0x0008680008000200 */
[----:B------:R4:W1:Y:S02]  /*7a10*/  @P0 LDSM.16.M88.4 R36, [R0+0x200] ;  /* 0x000200000024083b */ /* 0x0008640000000200 */
.L_x_106:
[----:B------:R-:W-:Y:S05]  /*7a20*/  BSYNC B1 ;  /* 0x0000000000017941 */ /* 0x000fea0003800000 */
.L_x_105:
[----:B----4-:R-:W-:Y:S05]  /*7a30*/  VIADD R0, R25, 0x40 ;  /* 0x0000004019007836 */ /* 0x010fea0000000000 */
[----:B------:R-:W-:Y:S04]  /*7a40*/  SHF.R.U32.HI R0, RZ, 0x15, R0 ;  /* 0x00000015ff007819 */ /* 0x000fe80000011600 */
[----:B------:R-:W-:Y:S11]  /*7a50*/  LOP3.LUT P0, RZ, R0, 0x3, R52, 0x48, !PT ;  /* 0x0000000300ff7812 */ /* 0x000ff60007804834 */
[----:B------:R-:W-:Y:S02]  /*7a60*/  @!UPT UIADD3 URZ, UPT, UPT, URZ, URZ, URZ ;  /* 0x000000fffffff290 */ /* 0x000fe4000fffe0ff */
[----:B------:R-:W-:Y:S05]  /*7a70*/  @!P0 BRA `(.L_x_110) ;  /* 0x0000000000408947 */ /* 0x000fea0003800000 */
[----:B------:R-:W4:Y:S01]  /*7a80*/  LDCU.64 UR8, c[0x4][0x70] ;  /* 0x01000e00ff0877ac */ /* 0x000f220008000a00 */
[----:B------:R-:W-:Y:S01]  /*7a90*/  MOV R3, 0x0 ;  /* 0x0000000000037802 */ /* 0x000fe20000000f00 */
[----:B------:R-:W-:Y:S02]  /*7aa0*/  HFMA2 R12, -RZ, RZ, 0, 5.9604644775390625e-08 ;  /* 0x00000001ff0c7431 */ /* 0x000fe400000001ff */
[----:B---3--:R-:W-:Y:S02]  /*7ab0*/  IMAD.MOV.U32 R8, RZ, RZ, 0x192 ;  /* 0x00000192ff087424 */ /* 0x008fe400078e00ff */
[----:B------:R-:W-:Y:S01]  /*7ac0*/  IMAD.MOV.U32 R13, RZ, RZ, RZ ;  /* 0x000000ffff0d7224 */ /* 0x000fe200078e00ff */
[----:B------:R-:W3:Y:S01]  /*7ad0*/  LDCU.64 UR6, c[0x4][0x78] ;  /* 0x01000f00ff0677ac */ /* 0x000ee20008000a00 */
[----:B-1----:R-:W1:Y:S01]  /*7ae0*/  LDC.64 R2, c[0x4][R3] ;  /* 0x0100000003027b82 */ /* 0x002e620000000a00 */
[----:B------:R-:W5:Y:S01]  /*7af0*/  LDCU.64 UR4, c[0x4][0x10] ;  /* 0x01000200ff0477ac */ /* 0x000f620008000a00 */
[----:B----4-:R-:W-:Y:S01]  /*7b00*/  MOV R5, UR9 ;  /* 0x0000000900057c02 */ /* 0x010fe20008000f00 */
[----:B------:R-:W-:Y:S01]  /*7b10*/  IMAD.U32 R4, RZ, RZ, UR8 ;  /* 0x00000008ff047e24 */ /* 0x000fe2000f8e00ff */
[----:B---3--:R-:W-:Y:S01]  /*7b20*/  MOV R7, UR7 ;  /* 0x0000000700077c02 */ /* 0x008fe20008000f00 */
[----:B------:R-:W-:Y:S01]  /*7b30*/  IMAD.U32 R6, RZ, RZ, UR6 ;  /* 0x00000006ff067e24 */ /* 0x000fe2000f8e00ff */
[----:B-----5:R-:W-:Y:S01]  /*7b40*/  MOV R11, UR5 ;  /* 0x00000005000b7c02 */ /* 0x020fe20008000f00 */
[----:B------:R-:W-:Y:S02]  /*7b50*/  IMAD.U32 R10, RZ, RZ, UR4 ;  /* 0x00000004ff0a7e24 */ /* 0x000fe4000f8e00ff */
[----:B------:R-:W-:Y:S07]  /*7b60*/  LEPC R20, `(.L_x_110) ;  /* 0x000000001014794e */ /* 0x000fee0000000000 */
[----:B-12---:R-:W-:Y:S05]  /*7b70*/  CALL.ABS.NOINC R2 ;  /* 0x0000000002007343 */ /* 0x006fea0003c00000 */
.L_x_110:
[----:B------:R-:W-:Y:S01]  /*7b80*/  ISETP.NE.AND P6, PT, R67, RZ, PT ;  /* 0x000000ff4300720c */ /* 0x000fe20003fc5270 */
[----:B------:R-:W-:Y:S05]  /*7b90*/  WARPSYNC.ALL ;  /* 0x0000000000007948 */ /* 0x000fea0003800000 */
[----:B------:R-:W-:Y:S01]  /*7ba0*/  R2UR UR4, R25 ;  /* 0x00000000190472ca */ /* 0x000fe200000e0000 */
[--C-:B-1----:R-:W-:Y:S01]  /*7bb0*/  HADD2.F32 R3, -RZ, R28.reuse.H0_H0 ;  /* 0x2000001cff037230 */ /* 0x102fe20000004100 */
[----:B------:R-:W-:Y:S01]  /*7bc0*/  ISETP.NE.AND P0, PT, R50, RZ, PT ;  /* 0x000000ff3200720c */ /* 0x000fe20003f05270 */
[--C-:B------:R-:W-:Y:S01]  /*7bd0*/  HADD2.F32 R20, -RZ, R29.reuse.H0_H0 ;  /* 0x2000001dff147230 */ /* 0x100fe20000004100 */
[----:B------:R-:W-:Y:S01]  /*7be0*/  BSSY.RECONVERGENT B0, `(.L_x_111) ;  /* 0x0000054000007945 */ /* 0x000fe20003800200 */
[----:B------:R-:W-:Y:S08]  /*7bf0*/  HADD2.F32 R21, -RZ, R29.H1_H1 ;  /* 0x3000001dff157230 */ /* 0x000ff00000004100 */
[----:B---3--:R-:W1:Y:S02]  /*7c00*/  LDTM.16dp256bit.x4 R4, tmem[UR4+0x40] ;  /* 0x00004004000479ee */ /* 0x008e640008120000 */
[C---:B-1----:R-:W-:Y:S01]  /*7c10*/  FMUL R0, R24.reuse, R4 ;  /* 0x0000000418007220 */ /* 0x042fe20000400000 */
[----:B------:R-:W-:Y:S02]  /*7c20*/  HADD2.F32 R4, -RZ, R28.H1_H1 ;  /* 0x3000001cff047230 */ /* 0x000fe40000004100 */
[C---:B------:R-:W-:Y:S01]  /*7c30*/  FMUL R2, R24.reuse, R5 ;  /* 0x0000000518027220 */ /* 0x040fe20000400000 */
[C---:B------:R-:W-:Y:S01]  /*7c40*/  FMUL R7, R24.reuse, R7 ;  /* 0x0000000718077220 */ /* 0x040fe20000400000 */
[C---:B------:R-:W-:Y:S01]  /*7c50*/  FFMA R0, R27.reuse, R3, R0 ;  /* 0x000000031b007223 */ /* 0x040fe20000000000 */
[C---:B------:R-:W-:Y:S01]  /*7c60*/  FMUL R3, R24.reuse, R6 ;  /* 0x0000000618037220 */ /* 0x040fe20000400000 */
[C---:B------:R-:W-:Y:S01]  /*7c70*/  FFMA R2, R27.reuse, R4, R2 ;  /* 0x000000041b027223 */ /* 0x040fe20000000002 */
[C---:B------:R-:W-:Y:S01]  /*7c80*/  FMUL R4, R24.reuse, R8 ;  /* 0x0000000818047220 */ /* 0x040fe20000400000 */
[C---:B------:R-:W-:Y:S01]  /*7c90*/  FMUL R8, R24.reuse, R12 ;  /* 0x0000000c18087220 */ /* 0x040fe20000400000 */
[----:B------:R-:W-:Y:S01]  /*7ca0*/  FMUL R12, R24, R16 ;  /* 0x00000010180c7220 */ /* 0x000fe20000400000 */
[C---:B------:R-:W-:Y:S01]  /*7cb0*/  FFMA R3, R27.reuse, R20, R3 ;  /* 0x000000141b037223 */ /* 0x040fe20000000003 */
[----:B------:R-:W-:Y:S01]  /*7cc0*/  F2FP.F16.F32.PACK_AB R32, R2, R0 ;  /* 0x000000000220723e */ /* 0x000fe200000000ff */
[--C-:B------:R-:W-:Y:S02]  /*7cd0*/  HADD2.F32 R16, -RZ, R30.reuse.H0_H0 ;  /* 0x2000001eff107230 */ /* 0x100fe40000004100 */
[C---:B------:R-:W-:Y:S01]  /*7ce0*/  FMUL R5, R24.reuse, R9 ;  /* 0x0000000918057220 */ /* 0x040fe20000400000 */
[----:B------:R-:W-:Y:S02]  /*7cf0*/  HADD2.F32 R0, -RZ, R30.H1_H1 ;  /* 0x3000001eff007230 */ /* 0x000fe40000004100 */
[C---:B------:R-:W-:Y:S01]  /*7d00*/  FFMA R7, R27.reuse, R21, R7 ;  /* 0x000000151b077223 */ /* 0x040fe20000000007 */
[--C-:B------:R-:W-:Y:S02]  /*7d10*/  HADD2.F32 R2, -RZ, R31.reuse.H0_H0 ;  /* 0x2000001fff027230 */ /* 0x100fe40000004100 */
[C---:B------:R-:W-:Y:S01]  /*7d20*/  FMUL R6, R24.reuse, R10 ;  /* 0x0000000a18067220 */ /* 0x040fe20000400000 */
[C---:B------:R-:W-:Y:S01]  /*7d30*/  FFMA R4, R27.reuse, R16, R4 ;  /* 0x000000101b047223 */ /* 0x040fe20000000004 */
[----:B------:R-:W-:Y:S01]  /*7d40*/  FFMA R5, R27, R0, R5 ;  /* 0x000000001b057223 */ /* 0x000fe20000000005 */
[----:B------:R-:W-:Y:S01]  /*7d50*/  F2FP.F16.F32.PACK_AB R33, R7, R3 ;  /* 0x000000030721723e */ /* 0x000fe200000000ff */
[----:B------:R-:W-:Y:S02]  /*7d60*/  HADD2.F32 R16, -RZ, R31.H1_H1 ;  /* 0x3000001fff107230 */ /* 0x000fe40000004100 */
        /* <DEDUP_REMOVED lines=9> */
[C---:B------:R-:W-:Y:S01]  /*7e00*/  FFMA R8, R27.reuse, R0, R8 ;  /* 0x000000001b087223 */ /* 0x040fe20000000008 */
[C---:B------:R-:W-:Y:S01]  /*7e10*/  FFMA R9, R27.reuse, R2, R9 ;  /* 0x000000021b097223 */ /* 0x040fe20000000009 */
[----:B------:R-:W-:Y:S02]  /*7e20*/  HADD2.F32 R0, -RZ, R37.H1_H1 ;  /* 0x30000025ff007230 */ /* 0x000fe40000004100 */
[----:B------:R-:W-:Y:S01]  /*7e30*/  FFMA R10, R27, R3, R10 ;  /* 0x000000031b0a7223 */ /* 0x000fe2000000000a */
[----:B------:R-:W-:Y:S01]  /*7e40*/  F2FP.F16.F32.PACK_AB R35, R11, R6 ;  /* 0x000000060b23723e */ /* 0x000fe200000000ff */
[C---:B------:R-:W-:Y:S01]  /*7e50*/  FMUL R15, R24.reuse, R15 ;  /* 0x0000000f180f7220 */ /* 0x040fe20000400000 */
[--C-:B------:R-:W-:Y:S02]  /*7e60*/  HADD2.F32 R2, -RZ, R38.reuse.H0_H0 ;  /* 0x20000026ff027230 */ /* 0x100fe40000004100 */
[C---:B------:R-:W-:Y:S01]  /*7e70*/  FMUL R13, R24.reuse, R17 ;  /* 0x00000011180d7220 */ /* 0x040fe20000400000 */
[----:B------:R-:W-:Y:S01]  /*7e80*/  HADD2.F32 R3, -RZ, R38.H1_H1 ;  /* 0x30000026ff037230 */ /* 0x000fe20000004100 */
[----:B------:R1:W-:Y:S01]  /*7e90*/  STSM.16.M88.4 [R69+0x2200], R32 ;  /* 0x0022002045007844 */ /* 0x0003e20000000200 */
[----:B------:R-:W-:Y:S01]  /*7ea0*/  F2FP.F16.F32.PACK_AB R8, R9, R8 ;  /* 0x000000080908723e */ /* 0x000fe200000000ff */
[--C-:B------:R-:W-:Y:S02]  /*7eb0*/  HADD2.F32 R4, -RZ, R39.reuse.H0_H0 ;  /* 0x20000027ff047230 */ /* 0x100fe40000004100 */
[C---:B------:R-:W-:Y:S01]  /*7ec0*/  FMUL R14, R24.reuse, R18 ;  /* 0x00000012180e7220 */ /* 0x040fe20000400000 */
[----:B------:R-:W-:Y:S02]  /*7ed0*/  HADD2.F32 R5, -RZ, R39.H1_H1 ;  /* 0x30000027ff057230 */ /* 0x000fe40000004100 */
[C---:B------:R-:W-:Y:S01]  /*7ee0*/  FFMA R15, R27.reuse, R0, R15 ;  /* 0x000000001b0f7223 */ /* 0x040fe2000000000f */
[----:B------:R-:W-:Y:S01]  /*7ef0*/  MOV R0, UR40 ;  /* 0x0000002800007c02 */ /* 0x000fe20008000f00 */
        /* <DEDUP_REMOVED lines=18> */
[----:B---3--:R-:W3:Y:S01]  /*8020*/  FENCE.VIEW.ASYNC.S ;  /* 0x00000000000073c6 */ /* 0x008ee20000000000 */
[----:B------:R-:W-:Y:S01]  /*8030*/  @P6 PRMT R0, R75, 0x654, R0 ;  /* 0x000006544b006816 */ /* 0x000fe20000000000 */
[----:B---3--:R-:W-:Y:S06]  /*8040*/  BAR.SYNC.DEFER_BLOCKING 0x1, 0x80 ;  /* 0x0042000000007b1d */ /* 0x008fec0000010000 */
[----:B------:R-:W-:Y:S05]  /*8050*/  @P0 BRA `(.L_x_112) ;  /* 0x0000000000300947 */ /* 0x000fea0003800000 */
[----:B------:R-:W3:Y:S01]  /*8060*/  LDCU.64 UR6, c[0x0][0x348] ;  /* 0x00006900ff0677ac */ /* 0x000ee20008000a00 */
[----:B------:R-:W-:Y:S02]  /*8070*/  R2UR UR10, R65 ;  /* 0x00000000410a72ca */ /* 0x000fe400000e0000 */
[----:B------:R-:W-:Y:S01]  /*8080*/  R2UR UR11, R64 ;  /* 0x00000000400b72ca */ /* 0x000fe200000e0000 */
[----:B------:R-:W-:Y:S01]  /*8090*/  UIADD3 UR9, UPT, UPT, UR41, 0x40, URZ ;  /* 0x0000004029097890 */ /* 0x000fe2000fffe0ff */
[----:B------:R-:W-:Y:S01]  /*80a0*/  R2UR UR12, R62 ;  /* 0x000000003e0c72ca */ /* 0x000fe200000e0000 */
[----:B------:R-:W-:Y:S01]  /*80b0*/  UIADD3 UR8, UPT, UPT, UR49, 0x2200, URZ ;  /* 0x0000220031087890 */ /* 0x000fe2000fffe0ff */
[----:B------:R-:W-:Y:S01]  /*80c0*/  R2UR UR13, R63 ;  /* 0x000000003f0d72ca */ /* 0x000fe200000e0000 */
[----:B---3--:R-:W-:Y:S04]  /*80d0*/  UIADD3 UR4, UP0, UPT, UR6, 0x780, URZ ;  /* 0x0000078006047890 */ /* 0x008fe8000ff1e0ff */
[----:B------:R-:W-:Y:S09]  /*80e0*/  UIADD3.X UR5, UPT, UPT, URZ, UR7, URZ, UP0, !UPT ;  /* 0x00000007ff057290 */ /* 0x000ff200087fe4ff */
[----:B------:R3:W-:Y:S01]  /*80f0*/  UTMASTG.5D.IM2COL [UR8], [UR4] ;  /* 0x00000008040073b5 */ /* 0x0007e20008060000 */
[----:B------:R0:W-:Y:S01]  /*8100*/  UTMACMDFLUSH ;  /* 0x00000000000079b7 */ /* 0x0001e20000000000 */
[----:B---3--:R-:W-:Y:S04]  /*8110*/  DEPBAR.LE SB0, 0x1 ;  /* 0x000080400000791a */ /* 0x008fe80000000000 */
.L_x_112:
[----:B------:R-:W-:Y:S05]  /*8120*/  BSYNC.RECONVERGENT B0 ;  /* 0x0000000000007941 */ /* 0x000fea0003800200 */
.L_x_111:
        /* <DEDUP_REMOVED lines=8> */
[----:B---3--:R-:W-:Y:S06]  /*81b0*/  @!P6 BRA `(.L_x_114) ;  /* 0x000000000040e947 */ /* 0x008fec0003800000 */
        /* <DEDUP_REMOVED lines=8> */
[----:B------:R-:W3:Y:S02]  /*8240*/  SYNCS.PHASECHK.TRANS64.TRYWAIT P0, [R3+URZ+0x80], R0 ;  /* 0x00008000030075a7 */ /* 0x000ee400080011ff */
[----:B---3--:R-:W-:Y:S05]  /*8250*/  @!P0 BRA `(.L_x_117) ;  /* 0x00000014008c8947 */ /* 0x008fea0003800000 */
.L_x_116:
[----:B------:R-:W-:Y:S05]  /*8260*/  BSYNC B0 ;  /* 0x0000000000007941 */ /* 0x000fea0003800000 */
.L_x_115:
[----:B------:R-:W-:Y:S11]  /*8270*/  ISETP.NE.AND P0, PT, R74, RZ, PT ;  /* 0x000000ff4a00720c */ /* 0x000ff60003f05270 */
[----:B------:R-:W-:Y:S02]  /*8280*/  @!UPT UIADD3 URZ, UPT, UPT, URZ, URZ, URZ ;  /* 0x000000fffffff290 */ /* 0x000fe4000fffe0ff */
[----:B------:R-:W-:Y:S05]  /*8290*/  @P0 WARPSYNC.ALL ;  /* 0x0000000000000948 */ /* 0x000fea0003800000 */
[----:B------:R4:W1:Y:S04]  /*82a0*/  @P0 LDSM.16.M88.4 R28, [R71+UR49+0x200] ;  /* 0x00020031471c083b */ /* 0x0008680008000200 */
[----:B------:R4:W1:Y:S02]  /*82b0*/  @P0 LDSM.16.M88.4 R36, [R2+0x200] ;  /* 0x000200000224083b */ /* 0x0008640000000200 */
.L_x_114:
[----:B------:R-:W-:Y:S05]  /*82c0*/  BSYNC B1 ;  /* 0x0000000000017941 */ /* 0x000fea0003800000 */
.L_x_113:
[----:B---3--:R-:W-:Y:S05]  /*82d0*/  VIADD R0, R25, 0x60 ;  /* 0x0000006019007836 */ /* 0x008fea0000000000 */
[----:B------:R-:W-:Y:S04]  /*82e0*/  SHF.R.U32.HI R0, RZ, 0x15, R0 ;  /* 0x00000015ff007819 */ /* 0x000fe80000011600 */
[----:B------:R-:W-:Y:S11]  /*82f0*/  LOP3.LUT P0, RZ, R0, 0x3, R52, 0x48, !PT ;  /* 0x0000000300ff7812 */ /* 0x000ff60007804834 */
[----:B------:R-:W-:Y:S02]  /*8300*/  @!UPT UIADD3 URZ, UPT, UPT, URZ, URZ, URZ ;  /* 0x000000fffffff290 */ /* 0x000fe4000fffe0ff */
[----:B------:R-:W-:Y:S05]  /*8310*/  @!P0 BRA `(.L_x_118) ;  /* 0x0000000000408947 */ /* 0x000fea0003800000 */
[----:B------:R-:W3:Y:S01]  /*8320*/  LDCU.64 UR8, c[0x4][0x70] ;  /* 0x01000e00ff0877ac */ /* 0x000ee20008000a00 */
[----:B------:R-:W-:Y:S01]  /*8330*/  MOV R3, 0x0 ;  /* 0x0000000000037802 */ /* 0x000fe20000000f00 */
[----:B------:R-:W-:Y:S02]  /*8340*/  HFMA2 R12, -RZ, RZ, 0, 5.9604644775390625e-08 ;  /* 0x00000001ff0c7431 */ /* 0x000fe400000001ff */
[----:B-1----:R-:W-:Y:S02]  /*8350*/  IMAD.MOV.U32 R8, RZ, RZ, 0x192 ;  /* 0x00000192ff087424 */ /* 0x002fe400078e00ff */
[----:B------:R-:W-:Y:S01]  /*8360*/  IMAD.MOV.U32 R13, RZ, RZ, RZ ;  /* 0x000000ffff0d7224 */ /* 0x000fe200078e00ff */
[----:B------:R-:W1:Y:S01]  /*8370*/  LDCU.64 UR6, c[0x4][0x78] ;  /* 0x01000f00ff0677ac */ /* 0x000e620008000a00 */
[----:B----4-:R-:W4:Y:S01]  /*8380*/  LDC.64 R2, c[0x4][R3] ;  /* 0x0100000003027b82 */ /* 0x010f220000000a00 */
        /* <DEDUP_REMOVED lines=9> */
.L_x_118:
[----:B------:R-:W-:Y:S01]  /*8420*/  ISETP.NE.AND P0, PT, R50, RZ, PT ;  /* 0x000000ff3200720c */ /* 0x000fe20003f05270 */
[----:B------:R-:W-:Y:S05]  /*8430*/  WARPSYNC.ALL ;  /* 0x0000000000007948 */ /* 0x000fea0003800000 */
[----:B------:R-:W-:Y:S01]  /*8440*/  R2UR UR4, R25 ;  /* 0x00000000190472ca */ /* 0x000fe200000e0000 */
[----:B------:R-:W3:Y:S01]  /*8450*/  S2UR UR5, SR_CgaCtaId ;  /* 0x00000000000579c3 */ /* 0x000ee20000008800 */
[--C-:B-1----:R-:W-:Y:S01]  /*8460*/  HADD2.F32 R0, -RZ, R28.reuse.H0_H0 ;  /* 0x2000001cff007230 */ /* 0x102fe20000004100 */
[----:B------:R-:W-:Y:S01]  /*8470*/  BSSY.RECONVERGENT B0, `(.L_x_119) ;  /* 0x0000054000007945 */ /* 0x000fe20003800200 */
[----:B----4-:R-:W-:Y:S02]  /*8480*/  HADD2.F32 R2, -RZ, R28.H1_H1 ;  /* 0x3000001cff027230 */ /* 0x010fe40000004100 */
[--C-:B------:R-:W-:Y:S02]  /*8490*/  HADD2.F32 R3, -RZ, R29.reuse.H0_H0 ;  /* 0x2000001dff037230 */ /* 0x100fe40000004100 */
[----:B------:R-:W-:Y:S02]  /*84a0*/  HADD2.F32 R20, -RZ, R29.H1_H1 ;  /* 0x3000001dff147230 */ /* 0x000fe40000004100 */
[--C-:B------:R-:W-:Y:S02]  /*84b0*/  HADD2.F32 R21, -RZ, R30.reuse.H0_H0 ;  /* 0x2000001eff157230 */ /* 0x100fe40000004100 */
[----:B------:R-:W-:Y:S01]  /*84c0*/  HADD2.F32 R25, -RZ, R30.H1_H1 ;  /* 0x3000001eff197230 */ /* 0x000fe20000004100 */
[----:B------:R-:W1:Y:S01]  /*84d0*/  LDTM.16dp256bit.x4 R4, tmem[UR4+0x60] ;  /* 0x00006004000479ee */ /* 0x000e620008120000 */
[----:B------:R-:W-:Y:S01]  /*84e0*/  R2UR UR4, R70 ;  /* 0x00000000460472ca */ /* 0x000fe200000e0000 */
[----:B------:R-:W-:Y:S01]  /*84f0*/  NOP ;  /* 0x0000000000007918 */ /* 0x000fe20000000000 */
[--C-:B------:R-:W-:Y:S02]  /*8500*/  HADD2.F32 R26, -RZ, R31.reuse.H0_H0 ;  /* 0x2000001fff1a7230 */ /* 0x100fe40000004100 */
[----:B------:R-:W-:Y:S02]  /*8510*/  HADD2.F32 R28, -RZ, R31.H1_H1 ;  /* 0x3000001fff1c7230 */ /* 0x000fe40000004100 */
[--C-:B------:R-:W-:Y:S02]  /*8520*/  HADD2.F32 R29, -RZ, R36.reuse.H0_H0 ;  /* 0x20000024ff1d7230 */ /* 0x100fe40000004100 */
[----:B------:R-:W-:Y:S02]  /*8530*/  HADD2.F32 R30, -RZ, R36.H1_H1 ;  /* 0x30000024ff1e7230 */ /* 0x000fe40000004100 */
[--C-:B------:R-:W-:Y:S02]  /*8540*/  HADD2.F32 R31, -RZ, R37.reuse.H0_H0 ;  /* 0x20000025ff1f7230 */ /* 0x100fe40000004100 */
[----:B------:R-:W-:Y:S01]  /*8550*/  HADD2.F32 R32, -RZ, R37.H1_H1 ;  /* 0x30000025ff207230 */ /* 0x000fe20000004100 */
[----:B------:R-:W-:Y:S01]  /*8560*/  UIADD3 UR4, UPT, UPT, UR4, 0xf0, URZ ;  /* 0x000000f004047890 */ /* 0x000fe2000fffe0ff */
[--C-:B------:R-:W-:Y:S02]  /*8570*/  HADD2.F32 R33, -RZ, R38.reuse.H0_H0 ;  /* 0x20000026ff217230 */ /* 0x100fe40000004100 */
[----:B------:R-:W-:Y:S02]  /*8580*/  HADD2.F32 R34, -RZ, R38.H1_H1 ;  /* 0x30000026ff227230 */ /* 0x000fe40000004100 */
[--C-:B------:R-:W-:Y:S02]  /*8590*/  HADD2.F32 R35, -RZ, R39.reuse.H0_H0 ;  /* 0x20000027ff237230 */ /* 0x100fe40000004100 */
[----:B------:R-:W-:Y:S02]  /*85a0*/  HADD2.F32 R36, -RZ, R39.H1_H1 ;  /* 0x30000027ff247230 */ /* 0x000fe40000004100 */
[C---:B-1----:R-:W-:Y:S01]  /*85b0*/  FMUL R4, R24.reuse, R4 ;  /* 0x0000000418047220 */ /* 0x042fe20000400000 */
[----:B---3--:R-:W-:Y:S01]  /*85c0*/  UPRMT UR4, UR5, 0x654, UR4 ;  /* 0x0000065405047896 */ /* 0x008fe20008000004 */
[C---:B------:R-:W-:Y:S01]  /*85d0*/  FMUL R5, R24.reuse, R5 ;  /* 0x0000000518057220 */ /* 0x040fe20000400000 */
[C---:B------:R-:W-:Y:S01]  /*85e0*/  FMUL R6, R24.reuse, R6 ;  /* 0x0000000618067220 */ /* 0x040fe20000400000 */
[C---:B------:R-:W-:Y:S01]  /*85f0*/  FFMA R4, R27.reuse, R0, R4 ;  /* 0x000000001b047223 */ /* 0x040fe20000000004 */
[C---:B------:R-:W-:Y:S01]  /*8600*/  FMUL R7, R24.reuse, R7 ;  /* 0x0000000718077220 */ /* 0x040fe20000400000 */
[C---:B------:R-:W-:Y:S01]  /*8610*/  FFMA R5, R27.reuse, R2, R5 ;  /* 0x000000021b057223 */ /* 0x040fe20000000005 */
[C---:B------:R-:W-:Y:S01]  /*8620*/  FFMA R6, R27.reuse, R3, R6 ;  /* 0x000000031b067223 */ /* 0x040fe20000000006 */
[C---:B------:R-:W-:Y:S01]  /*8630*/  FMUL R8, R24.reuse, R8 ;  /* 0x0000000818087220 */ /* 0x040fe20000400000 */
[----:B------:R-:W-:Y:S01]  /*8640*/  FFMA R7, R27, R20, R7 ;  /* 0x000000141b077223 */ /* 0x000fe20000000007 */
[----:B------:R-:W-:Y:S01]  /*8650*/  SYNCS.ARRIVE.TRANS64.RED.A1T0 RZ, [UR4], RZ ;  /* 0x000000ffffff79a7 */ /* 0x000fe20008100404 */
[----:B------:R-:W-:Y:S01]  /*8660*/  F2FP.F16.F32.PACK_AB R4, R5, R4 ;  /* 0x000000040504723e */ /* 0x000fe200000000ff */
[----:B------:R-:W-:Y:S01]  /*8670*/  FFMA R8, R27, R21, R8 ;  /* 0x000000151b087223 */ /* 0x000fe20000000008 */
[C---:B------:R-:W-:Y:S01]  /*8680*/  FMUL R9, R24.reuse, R9 ;  /* 0x0000000918097220 */ /* 0x040fe20000400000 */
[----:B------:R-:W-:Y:S01]  /*8690*/  F2FP.F16.F32.PACK_AB R5, R7, R6 ;  /* 0x000000060705723e */ /* 0x000fe200000000ff */
[C---:B------:R-:W-:Y:S01]  /*86a0*/  FMUL R0, R24.reuse, R10 ;  /* 0x0000000a18007220 */ /* 0x040fe20000400000 */
[C---:B------:R-:W-:Y:S01]  /*86b0*/  FMUL R2, R24.reuse, R11 ;  /* 0x0000000b18027220 */ /* 0x040fe20000400000 */
[C---:B------:R-:W-:Y:S01]  /*86c0*/  FMUL R3, R24.reuse, R12 ;  /* 0x0000000c18037220 */ /* 0x040fe20000400000 */
[C---:B------:R-:W-:Y:S01]  /*86d0*/  FFMA R9, R27.reuse, R25, R9 ;  /* 0x000000191b097223 */ /* 0x040fe20000000009 */
[C---:B------:R-:W-:Y:S01]  /*86e0*/  FMUL R10, R24.reuse, R13 ;  /* 0x0000000d180a7220 */ /* 0x040fe20000400000 */
[C---:B------:R-:W-:Y:S01]  /*86f0*/  FFMA R0, R27.reuse, R26, R0 ;  /* 0x0000001a1b007223 */ /* 0x040fe20000000000 */
[C---:B------:R-:W-:Y:S01]  /*8700*/  FMUL R11, R24.reuse, R14 ;  /* 0x0000000e180b7220 */ /* 0x040fe20000400000 */
[C---:B------:R-:W-:Y:S01]  /*8710*/  FFMA R2, R27.reuse, R28, R2 ;  /* 0x0000001c1b027223 */ /* 0x040fe20000000002 */
[C---:B------:R-:W-:Y:S01]  /*8720*/  FMUL R15, R24.reuse, R15 ;  /* 0x0000000f180f7220 */ /* 0x040fe20000400000 */
[C---:B------:R-:W-:Y:S01]  /*8730*/  FMUL R12, R24.reuse, R16 ;  /* 0x00000010180c7220 */ /* 0x040fe20000400000 */
[C---:B------:R-:W-:Y:S01]  /*8740*/  FFMA R3, R27.reuse, R29, R3 ;  /* 0x0000001d1b037223 */ /* 0x040fe20000000003 */
[C---:B------:R-:W-:Y:S01]  /*8750*/  FMUL R13, R24.reuse, R17 ;  /* 0x00000011180d7220 */ /* 0x040fe20000400000 */
[C---:B------:R-:W-:Y:S01]  /*8760*/  FFMA R10, R27.reuse, R30, R10 ;  /* 0x0000001e1b0a7223 */ /* 0x040fe2000000000a */
[C---:B------:R-:W-:Y:S01]  /*8770*/  FMUL R14, R24.reuse, R18 ;  /* 0x00000012180e7220 */ /* 0x040fe20000400000 */
[C---:B------:R-:W-:Y:S01]  /*8780*/  FFMA R11, R27.reuse, R31, R11 ;  /* 0x0000001f1b0b7223 */ /* 0x040fe2000000000b */
[C---:B------:R-:W-:Y:S01]  /*8790*/  FFMA R15, R27.reuse, R32, R15 ;  /* 0x000000201b0f7223 */ /* 0x040fe2000000000f */
        /* <DEDUP_REMOVED lines=33> */
.L_x_120:
[----:B------:R-:W-:Y:S05]  /*89b0*/  BSYNC.RECONVERGENT B0 ;  /* 0x0000000000007941 */ /* 0x000fea0003800200 */
.L_x_119:
[----:B------:R-:W-:Y:S01]  /*89c0*/  BAR.SYNC.DEFER_BLOCKING 0x1, 0x80 ;  /* 0x0042000000007b1d */ /* 0x000fe20000010000 */
[----:B------:R-:W-:Y:S01]  /*89d0*/  UISETP.NE.AND UP0, UPT, UR53, -0x4, UPT ;  /* 0xfffffffc3500788c */ /* 0x000fe2000bf05270 */
[----:B------:R-:W-:Y:S08]  /*89e0*/  IADD3 R22, PT, PT, R22, 0x1, RZ ;  /* 0x0000000116167810 */ /* 0x000ff00007ffe0ff */
[----:B------:R-:W-:Y:S05]  /*89f0*/  BRA.U !UP0, `(.L_x_121) ;  /* 0x0000000108247547 */ /* 0x000fea000b800000 */
[----:B------:R-:W-:Y:S01]  /*8a00*/  ISETP.NE.AND P0, PT, R67, RZ, PT ;  /* 0x000000ff4300720c */ /* 0x000fe20003f05270 */
[----:B------:R-:W-:Y:S01]  /*8a10*/  IMAD.U32 R0, RZ, RZ, UR50 ;  /* 0x00000032ff007e24 */ /* 0x000fe2000f8e00ff */
[----:B------:R-:W-:Y:S04]  /*8a20*/  UIADD3 UR4, UPT, UPT, UR50, 0x1, URZ ;  /* 0x0000000132047890 */ /* 0x000fe8000fffe0ff */
[----:B------:R-:W-:Y:S04]  /*8a30*/  UISETP.NE.AND UP0, UPT, UR4, 0x4, UPT ;  /* 0x000000040400788c */ /* 0x000fe8000bf05270 */
[----:B------:R-:W-:Y:S03]  /*8a40*/  USEL UR50, UR4, URZ, UP0 ;  /* 0x000000ff04327287 */ /* 0x000fe60008000000 */
[----:B------:R-:W-:Y:S05]  /*8a50*/  @P0 LEA R0, R0, UR49, 0x3 ;  /* 0x0000003100000c11 */ /* 0x000fea000f8e18ff */
[----:B------:R-:W-:Y:S05]  /*8a60*/  @P0 VIADD R0, R0, 0xa0 ;  /* 0x000000a000000836 */ /* 0x000fea0000000000 */
[----:B------:R-:W-:Y:S04]  /*8a70*/  @P0 PRMT R0, R75, 0x654, R0 ;  /* 0x000006544b000816 */ /* 0x000fe80000000000 */
[----:B------:R3:W-:Y:S03]  /*8a80*/  @P0 SYNCS.ARRIVE.TRANS64.RED.A1T0 RZ, [R0+URZ], RZ ;  /* 0x000000ff00ff09a7 */ /* 0x0007e600081004ff */
.L_x_121:
[----:B------:R-:W-:Y:S01]  /*8a90*/  R2UR UR5, R44 ;  /* 0x000000002c0572ca */ /* 0x000fe200000e0000 */
[----:B------:R-:W-:Y:S01]  /*8aa0*/  UISETP.NE.AND UP0, UPT, UR62, URZ, UPT ;  /* 0x000000ff3e00728c */ /* 0x000fe2000bf05270 */
[----:B------:R-:W-:Y:S01]  /*8ab0*/  R2UR UR4, R45 ;  /* 0x000000002d0472ca */ /* 0x000fe200000e0000 */
[----:B------:R-:W-:Y:S01]  /*8ac0*/  UIADD3 UR53, UPT, UPT, UR53, 0x4, URZ ;  /* 0x0000000435357890 */ /* 0x000fe2000fffe0ff */
[----:B------:R-:W-:Y:S01]  /*8ad0*/  ISETP.NE.AND P0, PT, R22, 0x2, PT ;  /* 0x000000021600780c */ /* 0x000fe20003f05270 */
[----:B------:R-:W-:Y:S01]  /*8ae0*/  UMOV UR52, UR63 ;  /* 0x0000003f00347c82 */ /* 0x000fe20008000000 */
[----:B------:R-:W-:Y:S02]  /*8af0*/  LOP3.LUT R46, R46, 0x1, RZ, 0x3c, !PT ;  /* 0x000000012e2e7812 */ /* 0x000fe400078e3cff */
[----:B---3--:R-:W-:Y:S02]  /*8b00*/  SEL R0, RZ, 0x1, P0 ;  /* 0x00000001ff007807 */ /* 0x008fe40000000000 */
[----:B------:R-:W-:Y:S02]  /*8b10*/  SEL R22, R22, RZ, P0 ;  /* 0x000000ff16167207 */ /* 0x000fe40000000000 */
[----:B------:R-:W-:Y:S01]  /*8b20*/  LOP3.LUT R47, R47, R0, RZ, 0x3c, !PT ;  /* 0x000000002f2f7212 */ /* 0x000fe200078e3cff */
[----:B------:R-:W-:Y:S02]  /*8b30*/  UIADD3 UR24, UPT, UPT, UR36, UR5, URZ ;  /* 0x0000000524187290 */ /* 0x000fe4000fffe0ff */
[----:B------:R-:W-:Y:S01]  /*8b40*/  UIADD3 UR51, UPT, UPT, UR37, UR4, URZ ;  /* 0x0000000425337290 */ /* 0x000fe2000fffe0ff */
[----:B------:R-:W-:Y:S11]  /*8b50*/  BRA.U UP0, `(.L_x_122) ;  /* 0xffffffcd00307547 */ /* 0x000ff6000b83ffff */
[----:B------:R-:W-:-:S13]  /*8b60*/  R2UR UR4, R59 ;  /* 0x000000003b0472ca */ /* 0x000fda00000e0000 */
[----:B------:R-:W-:-:S09]  /*8b70*/  UISETP.NE.AND UP0, UPT, UR4, URZ, UPT ;  /* 0x000000ff0400728c */ /* 0x000fd2000bf05270 */
[----:B------:R-:W-:Y:S05]  /*8b80*/  BRA.U !UP0, `(.L_x_123) ;  /* 0x0000000108487547 */ /* 0x000fea000b800000 */
[----:B------:R-:W3:Y:S02]  /*8b90*/  LDCU.64 UR4, c[0x0][0x990] ;  /* 0x00013200ff0477ac */ /* 0x000ee40008000a00 */
[----:B---3--:R-:W-:-:S04]  /*8ba0*/  UISETP.NE.U32.AND UP0, UPT, UR4, URZ, UPT ;  /* 0x000000ff0400728c */ /* 0x008fc8000bf05070 */
[----:B------:R-:W-:-:S09]  /*8bb0*/  UISETP.NE.AND.EX UP0, UPT, UR5, URZ, UPT, UP0 ;  /* 0x000000ff0500728c */ /* 0x000fd2000bf05300 */
[----:B------:R-:W-:Y:S05]  /*8bc0*/  BRA.U UP0, `(.L_x_124) ;  /* 0x00000001000c7547 */ /* 0x000fea000b800000 */
[----:B------:R-:W-:-:S13]  /*8bd0*/  FSETP.NEU.AND P0, PT, R27, RZ, PT ;  /* 0x000000ff1b00720b */ /* 0x000fda0003f0d000 */
[----:B------:R-:W-:Y:S05]  /*8be0*/  @!P0 EXIT ;  /* 0x000000000000894d */ /* 0x000fea0003800000 */
[----:B------:R-:W-:Y:S05]  /*8bf0*/  BRA `(.L_x_123) ;  /* 0x00000000002c7947 */ /* 0x000fea0003800000 */
.L_x_124:
[----:B------:R-:W-:Y:S01]  /*8c00*/  ISETP.NE.AND P0, PT, R66, RZ, PT ;  /* 0x000000ff4200720c */ /* 0x000fe20003f05270 */
[----:B------:R-:W-:-:S12]  /*8c10*/  BSSY.RECONVERGENT B0, `(.L_x_123) ;  /* 0x0000009000007945 */ /* 0x000fd80003800200 */
[----:B------:R-:W-:Y:S05]  /*8c20*/  @P0 BRA `(.L_x_125) ;  /* 0x0000000000140947 */ /* 0x000fea0003800000 */
[----:B------:R-:W3:Y:S02]  /*8c30*/  LDCU.64 UR4, c[0x0][0x988] ;  /* 0x00013100ff0477ac */ /* 0x000ee40008000a00 */
[----:B---3--:R-:W-:-:S04]  /*8c40*/  ISETP.NE.U32.AND P0, PT, RZ, UR4, PT ;  /* 0x00000004ff007c0c */ /* 0x008fc8000bf05070 */
[----:B------:R-:W-:-:S13]  /*8c50*/  ISETP.NE.AND.EX P0, PT, RZ, UR5, PT, P0 ;  /* 0x00000005ff007c0c */ /* 0x000fda000bf05300 */
[----:B------:R-:W-:Y:S05]  /*8c60*/  @!P0 EXIT ;  /* 0x000000000000894d */ /* 0x000fea0003800000 */
[----:B------:R-:W-:Y:S05]  /*8c70*/  BRA `(.L_x_126) ;  /* 0x0000000000087947 */ /* 0x000fea0003800000 */
.L_x_125:
[----:B------:R-:W-:-:S13]  /*8c80*/  FSETP.NEU.AND P0, PT, R27, RZ, PT ;  /* 0x000000ff1b00720b */ /* 0x000fda0003f0d000 */
[----:B------:R-:W-:Y:S05]  /*8c90*/  @!P0 EXIT ;  /* 0x000000000000894d */ /* 0x000fea0003800000 */
.L_x_126:
[----:B------:R-:W-:Y:S05]  /*8ca0*/  BSYNC.RECONVERGENT B0 ;  /* 0x0000000000007941 */ /* 0x000fea0003800200 */
.L_x_123:
[----:B------:R-:W3:Y:S01]  /*8cb0*/  S2UR UR5, SR_CgaCtaId ;  /* 0x00000000000579c3 */ /* 0x000ee20000008800 */
[----:B------:R-:W-:Y:S01]  /*8cc0*/  ULEA UR4, UR50, UR49, 0x3 ;  /* 0x0000003132047291 */ /* 0x000fe2000f8e18ff */
[----:B------:R-:W-:-:S04]  /*8cd0*/  DEPBAR.LE SB0, 0x0 ;  /* 0x000080000000791a */ /* 0x000fc80000000000 */
[----:B------:R-:W-:-:S04]  /*8ce0*/  UIADD3 UR4, UPT, UPT, UR4, 0xa0, URZ ;  /* 0x000000a004047890 */ /* 0x000fc8000fffe0ff */
[----:B---3--:R-:W-:-:S09]  /*8cf0*/  UPRMT UR4, UR5, 0x654, UR4 ;  /* 0x0000065405047896 */ /* 0x008fd20008000004 */
[----:B------:R-:W-:Y:S01]  /*8d00*/  SYNCS.ARRIVE.TRANS64.RED.A1T0 RZ, [UR4], RZ ;  /* 0x000000ffffff79a7 */ /* 0x000fe20008100404 */
[----:B------:R-:W-:Y:S05]  /*8d10*/  EXIT ;  /* 0x000000000000794d */ /* 0x000fea0003800000 */
.L_x_19:
[----:B------:R-:W-:Y:S07]  /*8d20*/  MOV R0, UR17 ;  /* 0x0000001100007c02 */ /* 0x000fee0008000f00 */
.L_x_127:
[----:B--2---:R2:W4:Y:S02]  /*8d30*/  SYNCS.PHASECHK.TRANS64.TRYWAIT P0, [R0+URZ+0x40], R4 ;  /* 0x00004004000075a7 */ /* 0x00452400080011ff */
[----:B----4-:R-:W-:Y:S05]  /*8d40*/  @!P0 NANOSLEEP.SYNCS 0x989680 ;  /* 0x009896800000895d */ /* 0x010fea0003900000 */
[----:B------:R-:W4:Y:S02]  /*8d50*/  @!P0 SYNCS.PHASECHK.TRANS64 P0, [R0+URZ+0x40], R4 ;  /* 0x00004004000085a7 */ /* 0x000f2400080010ff */
[----:B----4-:R-:W-:Y:S05]  /*8d60*/  @!P0 BRA `(.L_x_127) ;  /* 0xfffffffc00f08947 */ /* 0x010fea000383ffff */
[----:B------:R-:W-:Y:S05]  /*8d70*/  BRA `(.L_x_18) ;  /* 0xffffff8800e07947 */ /* 0x000fea000383ffff */
.L_x_25:
[----:B------:R-:W-:Y:S07]  /*8d80*/  MOV R0, UR9 ;  /* 0x0000000900007c02 */ /* 0x000fee0008000f00 */
.L_x_128:
[----:B--2---:R2:W4:Y:S02]  /*8d90*/  SYNCS.PHASECHK.TRANS64.TRYWAIT P0, [R0+URZ+0x40], R4 ;  /* 0x00004004000075a7 */ /* 0x00452400080011ff */
[----:B----4-:R-:W-:Y:S05]  /*8da0*/  @!P0 NANOSLEEP.SYNCS 0x989680 ;  /* 0x009896800000895d */ /* 0x010fea0003900000 */
[----:B------:R-:W4:Y:S02]  /*8db0*/  @!P0 SYNCS.PHASECHK.TRANS64 P0, [R0+URZ+0x40], R4 ;  /* 0x00004004000085a7 */ /* 0x000f2400080010ff */
[----:B----4-:R-:W-:Y:S05]  /*8dc0*/  @!P0 BRA `(.L_x_128) ;  /* 0xfffffffc00f08947 */ /* 0x010fea000383ffff */
[----:B------:R-:W-:Y:S05]  /*8dd0*/  BRA `(.L_x_24) ;  /* 0xffffff9000907947 */ /* 0x000fea000383ffff */
.L_x_29:
[----:B-1----:R-:W-:-:S07]  /*8de0*/  MOV R0, UR41 ;  /* 0x0000002900007c02 */ /* 0x002fce0008000f00 */
.L_x_129:
[----:B-1----:R1:W2:Y:S02]  /*8df0*/  SYNCS.PHASECHK.TRANS64.TRYWAIT P0, [R0+URZ+0xd0], R3 ;  /* 0x0000d003000075a7 */ /* 0x0022a400080011ff */
[----:B--2---:R-:W-:Y:S05]  /*8e00*/  @!P0 NANOSLEEP.SYNCS 0x989680 ;  /* 0x009896800000895d */ /* 0x004fea0003900000 */
[----:B------:R-:W2:Y:S02]  /*8e10*/  @!P0 SYNCS.PHASECHK.TRANS64 P0, [R0+URZ+0xd0], R3 ;  /* 0x0000d003000085a7 */ /* 0x000ea400080010ff */
[----:B--2---:R-:W-:Y:S05]  /*8e20*/  @!P0 BRA `(.L_x_129) ;  /* 0xfffffffc00f08947 */ /* 0x004fea000383ffff */
[----:B------:R-:W-:Y:S05]  /*8e30*/  BRA `(.L_x_130) ;  /* 0xffffff94008c7947 */ /* 0x000fea000383ffff */
.L_x_33:
[----:B------:R-:W-:-:S07]  /*8e40*/  MOV R0, UR4 ;  /* 0x0000000400007c02 */ /* 0x000fce0008000f00 */
.L_x_131:
[----:B-1----:R1:W2:Y:S02]  /*8e50*/  SYNCS.PHASECHK.TRANS64.TRYWAIT P0, [R0+URZ], R2 ;  /* 0x00000002000075a7 */ /* 0x0022a400080011ff */
[----:B--2---:R-:W-:Y:S05]  /*8e60*/  @!P0 NANOSLEEP.SYNCS 0x989680 ;  /* 0x009896800000895d */ /* 0x004fea0003900000 */
[----:B------:R-:W2:Y:S02]  /*8e70*/  @!P0 SYNCS.PHASECHK.TRANS64 P0, [R0+URZ], R2 ;  /* 0x00000002000085a7 */ /* 0x000ea400080010ff */
[----:B--2---:R-:W-:Y:S05]  /*8e80*/  @!P0 BRA `(.L_x_131) ;  /* 0xfffffffc00f08947 */ /* 0x004fea000383ffff */
[----:B------:R-:W-:Y:S05]  /*8e90*/  BRA `(.L_x_132) ;  /* 0xffffff9c00247947 */ /* 0x000fea000383ffff */
.L_x_34:
[----:B------:R-:W-:-:S07]  /*8ea0*/  MOV R0, UR5 ;  /* 0x0000000500007c02 */ /* 0x000fce0008000f00 */
.L_x_133:
[----:B-1----:R1:W2:Y:S02]  /*8eb0*/  SYNCS.PHASECHK.TRANS64.TRYWAIT P0, [R0+URZ], R2 ;  /* 0x00000002000075a7 */ /* 0x0022a400080011ff */
[----:B--2---:R-:W-:Y:S05]  /*8ec0*/  @!P0 NANOSLEEP.SYNCS 0x989680 ;  /* 0x009896800000895d */ /* 0x004fea0003900000 */
[----:B------:R-:W2:Y:S02]  /*8ed0*/  @!P0 SYNCS.PHASECHK.TRANS64 P0, [R0+URZ], R2 ;  /* 0x00000002000085a7 */ /* 0x000ea400080010ff */
[----:B--2---:R-:W-:Y:S05]  /*8ee0*/  @!P0 BRA `(.L_x_133) ;  /* 0xfffffffc00f08947 */ /* 0x004fea000383ffff */
[----:B------:R-:W-:Y:S05]  /*8ef0*/  BRA `(.L_x_134) ;  /* 0xffffff9c00347947 */ /* 0x000fea000383ffff */
.L_x_35:
[----:B------:R-:W-:-:S07]  /*8f00*/  MOV R0, UR5 ;  /* 0x0000000500007c02 */ /* 0x000fce0008000f00 */
.L_x_135:
[----:B-1----:R1:W2:Y:S02]  /*8f10*/  SYNCS.PHASECHK.TRANS64.TRYWAIT P0, [R0+URZ], R2 ;  /* 0x00000002000075a7 */ /* 0x0022a400080011ff */
[----:B--2---:R-:W-:Y:S05]  /*8f20*/  @!P0 NANOSLEEP.SYNCS 0x989680 ;  /* 0x009896800000895d */ /* 0x004fea0003900000 */
[----:B------:R-:W2:Y:S02]  /*8f30*/  @!P0 SYNCS.PHASECHK.TRANS64 P0, [R0+URZ], R2 ;  /* 0x00000002000085a7 */ /* 0x000ea400080010ff */
[----:B--2---:R-:W-:Y:S05]  /*8f40*/  @!P0 BRA `(.L_x_135) ;  /* 0xfffffffc00f08947 */ /* 0x004fea000383ffff */
[----:B------:R-:W-:Y:S05]  /*8f50*/  BRA `(.L_x_136) ;  /* 0xffffff9c00447947 */ /* 0x000fea000383ffff */
.L_x_36:
[----:B------:R-:W-:-:S07]  /*8f60*/  MOV R0, UR5 ;  /* 0x0000000500007c02 */ /* 0x000fce0008000f00 */
.L_x_137:
[----:B-1----:R1:W2:Y:S02]  /*8f70*/  SYNCS.PHASECHK.TRANS64.TRYWAIT P0, [R0+URZ], R2 ;  /* 0x00000002000075a7 */ /* 0x0022a400080011ff */
[----:B--2---:R-:W-:Y:S05]  /*8f80*/  @!P0 NANOSLEEP.SYNCS 0x989680 ;  /* 0x009896800000895d */ /* 0x004fea0003900000 */
[----:B------:R-:W2:Y:S02]  /*8f90*/  @!P0 SYNCS.PHASECHK.TRANS64 P0, [R0+URZ], R2 ;  /* 0x00000002000085a7 */ /* 0x000ea400080010ff */
[----:B--2---:R-:W-:Y:S05]  /*8fa0*/  @!P0 BRA `(.L_x_137) ;  /* 0xfffffffc00f08947 */ /* 0x004fea000383ffff */
[----:B------:R-:W-:Y:S05]  /*8fb0*/  BRA `(.L_x_138) ;  /* 0xffffff9c00547947 */ /* 0x000fea000383ffff */
.L_x_37:
[----:B------:R-:W-:-:S07]  /*8fc0*/  MOV R0, UR5 ;  /* 0x0000000500007c02 */ /* 0x000fce0008000f00 */
.L_x_139:
[----:B-1----:R1:W2:Y:S02]  /*8fd0*/  SYNCS.PHASECHK.TRANS64.TRYWAIT P0, [R0+URZ], R2 ;  /* 0x00000002000075a7 */ /* 0x0022a400080011ff */
[----:B--2---:R-:W-:Y:S05]  /*8fe0*/  @!P0 NANOSLEEP.SYNCS 0x989680 ;  /* 0x009896800000895d */ /* 0x004fea0003900000 */
[----:B------:R-:W2:Y:S02]  /*8ff0*/  @!P0 SYNCS.PHASECHK.TRANS64 P0, [R0+URZ], R2 ;  /* 0x00000002000085a7 */ /* 0x000ea400080010ff */
[----:B--2---:R-:W-:Y:S05]  /*9000*/  @!P0 BRA `(.L_x_139) ;  /* 0xfffffffc00f08947 */ /* 0x004fea000383ffff */
[----:B------:R-:W-:Y:S05]  /*9010*/  BRA `(.L_x_140) ;  /* 0xffffff9c00647947 */ /* 0x000fea000383ffff */
.L_x_38:
[----:B------:R-:W-:-:S07]  /*9020*/  MOV R0, UR5 ;  /* 0x0000000500007c02 */ /* 0x000fce0008000f00 */
.L_x_141:
[----:B-1----:R1:W2:Y:S02]  /*9030*/  SYNCS.PHASECHK.TRANS64.TRYWAIT P0, [R0+URZ], R2 ;  /* 0x00000002000075a7 */ /* 0x0022a400080011ff */
[----:B--2---:R-:W-:Y:S05]  /*9040*/  @!P0 NANOSLEEP.SYNCS 0x989680 ;  /* 0x009896800000895d */ /* 0x004fea0003900000 */
[----:B------:R-:W2:Y:S02]  /*9050*/  @!P0 SYNCS.PHASECHK.TRANS64 P0, [R0+URZ], R2 ;  /* 0x00000002000085a7 */ /* 0x000ea400080010ff */
[----:B--2---:R-:W-:Y:S05]  /*9060*/  @!P0 BRA `(.L_x_141) ;  /* 0xfffffffc00f08947 */ /* 0x004fea000383ffff */
[----:B------:R-:W-:Y:S05]  /*9070*/  BRA `(.L_x_142) ;  /* 0xffffff9c00747947 */ /* 0x000fea000383ffff */
.L_x_39:
[----:B------:R-:W-:-:S07]  /*9080*/  MOV R0, UR5 ;  /* 0x0000000500007c02 */ /* 0x000fce0008000f00 */
.L_x_143:
[----:B-1----:R1:W2:Y:S02]  /*9090*/  SYNCS.PHASECHK.TRANS64.TRYWAIT P0, [R0+URZ], R2 ;  /* 0x00000002000075a7 */ /* 0x0022a400080011ff */
[----:B--2---:R-:W-:Y:S05]  /*90a0*/  @!P0 NANOSLEEP.SYNCS 0x989680 ;  /* 0x009896800000895d */ /* 0x004fea0003900000 */
[----:B------:R-:W2:Y:S02]  /*90b0*/  @!P0 SYNCS.PHASECHK.TRANS64 P0, [R0+URZ], R2 ;  /* 0x00000002000085a7 */ /* 0x000ea400080010ff */
[----:B--2---:R-:W-:Y:S05]  /*90c0*/  @!P0 BRA `(.L_x_143) ;  /* 0xfffffffc00f08947 */ /* 0x004fea000383ffff */
[----:B------:R-:W-:Y:S05]  /*90d0*/  BRA `(.L_x_144) ;  /* 0xffffff9c00847947 */ /* 0x000fea000383ffff */
.L_x_42:
[----:B------:R-:W-:-:S07]  /*90e0*/  MOV R4, UR4 ;  /* 0x0000000400047c02 */ /* 0x000fce0008000f00 */
.L_x_145:
[----:B--2---:R2:W3:Y:S02]  /*90f0*/  SYNCS.PHASECHK.TRANS64.TRYWAIT P1, [R4+URZ+0xd8], R6 ;  /* 0x0000d806040075a7 */ /* 0x0044e400080211ff */
[----:B---3--:R-:W-:Y:S05]  /*9100*/  @!P1 NANOSLEEP.SYNCS 0x989680 ;  /* 0x009896800000995d */ /* 0x008fea0003900000 */
[----:B------:R-:W3:Y:S02]  /*9110*/  @!P1 SYNCS.PHASECHK.TRANS64 P1, [R4+URZ+0xd8], R6 ;  /* 0x0000d806040095a7 */ /* 0x000ee400080210ff */
[----:B---3--:R-:W-:Y:S05]  /*9120*/  @!P1 BRA `(.L_x_145) ;  /* 0xfffffffc00f09947 */ /* 0x008fea000383ffff */
[----:B------:R-:W-:Y:S05]  /*9130*/  BRA `(.L_x_146) ;  /* 0xffffff9c00f47947 */ /* 0x000fea000383ffff */
.L_x_43:
[----:B--2---:R-:W-:-:S07]  /*9140*/  MOV R4, UR4 ;  /* 0x0000000400047c02 */ /* 0x004fce0008000f00 */
.L_x_147:
[----:B--2---:R2:W3:Y:S02]  /*9150*/  SYNCS.PHASECHK.TRANS64.TRYWAIT P1, [R4+URZ+0xd0], R5 ;  /* 0x0000d005040075a7 */ /* 0x0044e400080211ff */
[----:B---3--:R-:W-:Y:S05]  /*9160*/  @!P1 NANOSLEEP.SYNCS 0x989680 ;  /* 0x009896800000995d */ /* 0x008fea0003900000 */
[----:B------:R-:W3:Y:S02]  /*9170*/  @!P1 SYNCS.PHASECHK.TRANS64 P1, [R4+URZ+0xd0], R5 ;  /* 0x0000d005040095a7 */ /* 0x000ee400080210ff */
[----:B---3--:R-:W-:Y:S05]  /*9180*/  @!P1 BRA `(.L_x_147) ;  /* 0xfffffffc00f09947 */ /* 0x008fea000383ffff */
[----:B------:R-:W-:Y:S05]  /*9190*/  BRA `(.L_x_148) ;  /* 0xffffff9c00fc7947 */ /* 0x000fea000383ffff */
.L_x_51:
[----:B------:R-:W-:-:S07]  /*91a0*/  MOV R0, UR20 ;  /* 0x0000001400007c02 */ /* 0x000fce0008000f00 */
.L_x_149:
[----:B-1----:R1:W2:Y:S02]  /*91b0*/  SYNCS.PHASECHK.TRANS64.TRYWAIT P0, [R0+URZ+0xd0], R4 ;  /* 0x0000d004000075a7 */ /* 0x0022a400080011ff */
[----:B--2---:R-:W-:Y:S05]  /*91c0*/  @!P0 NANOSLEEP.SYNCS 0x989680 ;  /* 0x009896800000895d */ /* 0x004fea0003900000 */
[----:B------:R-:W2:Y:S02]  /*91d0*/  @!P0 SYNCS.PHASECHK.TRANS64 P0, [R0+URZ+0xd0], R4 ;  /* 0x0000d004000085a7 */ /* 0x000ea400080010ff */
[----:B--2---:R-:W-:Y:S05]  /*91e0*/  @!P0 BRA `(.L_x_149) ;  /* 0xfffffffc00f08947 */ /* 0x004fea000383ffff */
[----:B------:R-:W-:Y:S05]  /*91f0*/  BRA `(.L_x_150) ;  /* 0xffffffa400887947 */ /* 0x000fea000383ffff */
.L_x_52:
[----:B------:R-:W-:-:S07]  /*9200*/  MOV R4, UR24 ;  /* 0x0000001800047c02 */ /* 0x000fce0008000f00 */
.L_x_151:
[----:B-1----:R1:W2:Y:S02]  /*9210*/  SYNCS.PHASECHK.TRANS64.TRYWAIT P0, [R4+URZ+0xf0], R0 ;  /* 0x0000f000040075a7 */ /* 0x0022a400080011ff */
[----:B--2---:R-:W-:Y:S05]  /*9220*/  @!P0 NANOSLEEP.SYNCS 0x989680 ;  /* 0x009896800000895d */ /* 0x004fea0003900000 */
[----:B------:R-:W2:Y:S02]  /*9230*/  @!P0 SYNCS.PHASECHK.TRANS64 P0, [R4+URZ+0xf0], R0 ;  /* 0x0000f000040085a7 */ /* 0x000ea400080010ff */
[----:B--2---:R-:W-:Y:S05]  /*9240*/  @!P0 BRA `(.L_x_151) ;  /* 0xfffffffc00f08947 */ /* 0x004fea000383ffff */
[----:B------:R-:W-:Y:S05]  /*9250*/  BRA `(.L_x_152) ;  /* 0xffffffa400a47947 */ /* 0x000fea000383ffff */
.L_x_55:
[----:B-1----:R-:W-:Y:S07]  /*9260*/  MOV R0, UR18 ;  /* 0x0000001200007c02 */ /* 0x002fee0008000f00 */
.L_x_153:
[----:B-1----:R1:W2:Y:S02]  /*9270*/  SYNCS.PHASECHK.TRANS64.TRYWAIT P0, [R0+URZ], R5 ;  /* 0x00000005000075a7 */ /* 0x0022a400080011ff */
[----:B--2---:R-:W-:Y:S05]  /*9280*/  @!P0 NANOSLEEP.SYNCS 0x989680 ;  /* 0x009896800000895d */ /* 0x004fea0003900000 */
[----:B------:R-:W2:Y:S02]  /*9290*/  @!P0 SYNCS.PHASECHK.TRANS64 P0, [R0+URZ], R5 ;  /* 0x00000005000085a7 */ /* 0x000ea400080010ff */
[----:B--2---:R-:W-:Y:S05]  /*92a0*/  @!P0 BRA `(.L_x_153) ;  /* 0xfffffffc00f08947 */ /* 0x004fea000383ffff */
[----:B------:R-:W-:Y:S05]  /*92b0*/  BRA `(.L_x_54) ;  /* 0xffffffa400c87947 */ /* 0x000fea000383ffff */
.L_x_58:
[----:B------:R-:W-:-:S07]  /*92c0*/  MOV R0, UR4 ;  /* 0x0000000400007c02 */ /* 0x000fce0008000f00 */
.L_x_154:
[----:B-1----:R1:W3:Y:S02]  /*92d0*/  SYNCS.PHASECHK.TRANS64.TRYWAIT P0, [R0+URZ], R2 ;  /* 0x00000002000075a7 */ /* 0x0022e400080011ff */
[----:B---3--:R-:W-:Y:S05]  /*92e0*/  @!P0 NANOSLEEP.SYNCS 0x989680 ;  /* 0x009896800000895d */ /* 0x008fea0003900000 */
[----:B------:R-:W3:Y:S02]  /*92f0*/  @!P0 SYNCS.PHASECHK.TRANS64 P0, [R0+URZ], R2 ;  /* 0x00000002000085a7 */ /* 0x000ee400080010ff */
[----:B---3--:R-:W-:Y:S05]  /*9300*/  @!P0 BRA `(.L_x_154) ;  /* 0xfffffffc00f08947 */ /* 0x008fea000383ffff */
[----:B------:R-:W-:Y:S05]  /*9310*/  BRA `(.L_x_155) ;  /* 0xffffffa800c47947 */ /* 0x000fea000383ffff */
.L_x_59:
[----:B------:R-:W-:-:S07]  /*9320*/  MOV R0, UR4 ;  /* 0x0000000400007c02 */ /* 0x000fce0008000f00 */
.L_x_156:
[----:B-1----:R1:W2:Y:S02]  /*9330*/  SYNCS.PHASECHK.TRANS64.TRYWAIT P0, [R0+URZ], R2 ;  /* 0x00000002000075a7 */ /* 0x0022a400080011ff */
[----:B--2---:R-:W-:Y:S05]  /*9340*/  @!P0 NANOSLEEP.SYNCS 0x989680 ;  /* 0x009896800000895d */ /* 0x004fea0003900000 */
[----:B------:R-:W2:Y:S02]  /*9350*/  @!P0 SYNCS.PHASECHK.TRANS64 P0, [R0+URZ], R2 ;  /* 0x00000002000085a7 */ /* 0x000ea400080010ff */
[----:B--2---:R-:W-:Y:S05]  /*9360*/  @!P0 BRA `(.L_x_156) ;  /* 0xfffffffc00f08947 */ /* 0x004fea000383ffff */
[----:B------:R-:W-:Y:S05]  /*9370*/  BRA `(.L_x_157) ;  /* 0xffffffa800d07947 */ /* 0x000fea000383ffff */
.L_x_64:
[----:B------:R-:W-:Y:S07]  /*9380*/  MOV R0, UR20 ;  /* 0x0000001400007c02 */ /* 0x000fee0008000f00 */
.L_x_158:
[----:B-1----:R1:W2:Y:S02]  /*9390*/  SYNCS.PHASECHK.TRANS64.TRYWAIT P0, [R0+URZ+0xd0], R2 ;  /* 0x0000d002000075a7 */ /* 0x0022a400080011ff */
[----:B--2---:R-:W-:Y:S05]  /*93a0*/  @!P0 NANOSLEEP.SYNCS 0x989680 ;  /* 0x009896800000895d */ /* 0x004fea0003900000 */
[----:B------:R-:W2:Y:S02]  /*93b0*/  @!P0 SYNCS.PHASECHK.TRANS64 P0, [R0+URZ+0xd0], R2 ;  /* 0x0000d002000085a7 */ /* 0x000ea400080010ff */
[----:B--2---:R-:W-:Y:S05]  /*93c0*/  @!P0 BRA `(.L_x_158) ;  /* 0xfffffffc00f08947 */ /* 0x004fea000383ffff */
[----:B------:R-:W-:Y:S05]  /*93d0*/  BRA `(.L_x_159) ;  /* 0xffffffb0002c7947 */ /* 0x000fea000383ffff */
.L_x_67:
[----:B------:R-:W-:Y:S07]  /*93e0*/  MOV R0, UR20 ;  /* 0x0000001400007c02 */ /* 0x000fee0008000f00 */
.L_x_160:
[----:B-1----:R1:W2:Y:S02]  /*93f0*/  SYNCS.PHASECHK.TRANS64.TRYWAIT P2, [R0+URZ+0xc8], R2 ;  /* 0x0000c802000075a7 */ /* 0x0022a400080411ff */
[----:B--2---:R-:W-:Y:S05]  /*9400*/  @!P2 NANOSLEEP.SYNCS 0x989680 ;  /* 0x009896800000a95d */ /* 0x004fea0003900000 */
[----:B------:R-:W2:Y:S02]  /*9410*/  @!P2 SYNCS.PHASECHK.TRANS64 P2, [R0+URZ+0xc8], R2 ;  /* 0x0000c8020000a5a7 */ /* 0x000ea400080410ff */
[----:B--2---:R-:W-:Y:S05]  /*9420*/  @!P2 BRA `(.L_x_160) ;  /* 0xfffffffc00f0a947 */ /* 0x004fea000383ffff */
[----:B------:R-:W-:Y:S05]  /*9430*/  BRA `(.L_x_66) ;  /* 0xffffffb400907947 */ /* 0x000fea000383ffff */
.L_x_70:
[----:B------:R-:W-:Y:S07]  /*9440*/  MOV R2, UR20 ;  /* 0x0000001400027c02 */ /* 0x000fee0008000f00 */
.L_x_161:
[----:B-1----:R1:W2:Y:S02]  /*9450*/  SYNCS.PHASECHK.TRANS64.TRYWAIT P1, [R2+URZ+0xa0], R8 ;  /* 0x0000a008020075a7 */ /* 0x0022a400080211ff */
[----:B--2---:R-:W-:Y:S05]  /*9460*/  @!P1 NANOSLEEP.SYNCS 0x989680 ;  /* 0x009896800000995d */ /* 0x004fea0003900000 */
[----:B------:R-:W2:Y:S02]  /*9470*/  @!P1 SYNCS.PHASECHK.TRANS64 P1, [R2+URZ+0xa0], R8 ;  /* 0x0000a008020095a7 */ /* 0x000ea400080210ff */
[----:B--2---:R-:W-:Y:S05]  /*9480*/  @!P1 BRA `(.L_x_161) ;  /* 0xfffffffc00f09947 */ /* 0x004fea000383ffff */
[----:B------:R-:W-:Y:S05]  /*9490*/  BRA `(.L_x_162) ;  /* 0xffffffb800447947 */ /* 0x000fea000383ffff */
.L_x_71:
[----:B------:R-:W-:Y:S07]  /*94a0*/  MOV R2, UR20 ;  /* 0x0000001400027c02 */ /* 0x000fee0008000f00 */
.L_x_163:
[----:B-1----:R1:W2:Y:S02]  /*94b0*/  SYNCS.PHASECHK.TRANS64.TRYWAIT P1, [R2+URZ+0xa8], R8 ;  /* 0x0000a808020075a7 */ /* 0x0022a400080211ff */
[----:B--2---:R-:W-:Y:S05]  /*94c0*/  @!P1 NANOSLEEP.SYNCS 0x989680 ;  /* 0x009896800000995d */ /* 0x004fea0003900000 */
[----:B------:R-:W2:Y:S02]  /*94d0*/  @!P1 SYNCS.PHASECHK.TRANS64 P1, [R2+URZ+0xa8], R8 ;  /* 0x0000a808020095a7 */ /* 0x000ea400080210ff */
[----:B--2---:R-:W-:Y:S05]  /*94e0*/  @!P1 BRA `(.L_x_163) ;  /* 0xfffffffc00f09947 */ /* 0x004fea000383ffff */
[----:B------:R-:W-:Y:S05]  /*94f0*/  BRA `(.L_x_164) ;  /* 0xffffffb8008c7947 */ /* 0x000fea000383ffff */
.L_x_72:
[----:B------:R-:W-:Y:S07]  /*9500*/  MOV R2, UR20 ;  /* 0x0000001400027c02 */ /* 0x000fee0008000f00 */
.L_x_165:
[----:B-1----:R1:W2:Y:S02]  /*9510*/  SYNCS.PHASECHK.TRANS64.TRYWAIT P1, [R2+URZ+0xb0], R8 ;  /* 0x0000b008020075a7 */ /* 0x0022a400080211ff */
[----:B--2---:R-:W-:Y:S05]  /*9520*/  @!P1 NANOSLEEP.SYNCS 0x989680 ;  /* 0x009896800000995d */ /* 0x004fea0003900000 */
[----:B------:R-:W2:Y:S02]  /*9530*/  @!P1 SYNCS.PHASECHK.TRANS64 P1, [R2+URZ+0xb0], R8 ;  /* 0x0000b008020095a7 */ /* 0x000ea400080210ff */
[----:B--2---:R-:W-:Y:S05]  /*9540*/  @!P1 BRA `(.L_x_165) ;  /* 0xfffffffc00f09947 */ /* 0x004fea000383ffff */
[----:B------:R-:W-:Y:S05]  /*9550*/  BRA `(.L_x_166) ;  /* 0xffffffb800d47947 */ /* 0x000fea000383ffff */
.L_x_73:
[----:B------:R-:W-:Y:S07]  /*9560*/  MOV R0, UR20 ;  /* 0x0000001400007c02 */ /* 0x000fee0008000f00 */
.L_x_167:
[----:B-1----:R1:W2:Y:S02]  /*9570*/  SYNCS.PHASECHK.TRANS64.TRYWAIT P0, [R0+URZ+0xb8], R8 ;  /* 0x0000b808000075a7 */ /* 0x0022a400080011ff */
[----:B--2---:R-:W-:Y:S05]  /*9580*/  @!P0 NANOSLEEP.SYNCS 0x989680 ;  /* 0x009896800000895d */ /* 0x004fea0003900000 */
[----:B------:R-:W2:Y:S02]  /*9590*/  @!P0 SYNCS.PHASECHK.TRANS64 P0, [R0+URZ+0xb8], R8 ;  /* 0x0000b808000085a7 */ /* 0x000ea400080010ff */
[----:B--2---:R-:W-:Y:S05]  /*95a0*/  @!P0 BRA `(.L_x_167) ;  /* 0xfffffffc00f08947 */ /* 0x004fea000383ffff */
[----:B------:R-:W-:Y:S05]  /*95b0*/  BRA `(.L_x_168) ;  /* 0xffffffbc001c7947 */ /* 0x000fea000383ffff */
.L_x_75:
[----:B------:R-:W-:-:S07]  /*95c0*/  MOV R0, UR20 ;  /* 0x0000001400007c02 */ /* 0x000fce0008000f00 */
.L_x_169:
[----:B--2---:R2:W3:Y:S02]  /*95d0*/  SYNCS.PHASECHK.TRANS64.TRYWAIT P0, [R0+URZ+0xa0], R2 ;  /* 0x0000a002000075a7 */ /* 0x0044e400080011ff */
[----:B---3--:R-:W-:Y:S05]  /*95e0*/  @!P0 NANOSLEEP.SYNCS 0x989680 ;  /* 0x009896800000895d */ /* 0x008fea0003900000 */
[----:B------:R-:W3:Y:S02]  /*95f0*/  @!P0 SYNCS.PHASECHK.TRANS64 P0, [R0+URZ+0xa0], R2 ;  /* 0x0000a002000085a7 */ /* 0x000ee400080010ff */
[----:B---3--:R-:W-:Y:S05]  /*9600*/  @!P0 BRA `(.L_x_169) ;  /* 0xfffffffc00f08947 */ /* 0x008fea000383ffff */
[----:B------:R-:W-:Y:S05]  /*9610*/  BRA `(.L_x_170) ;  /* 0xffffffbc00807947 */ /* 0x000fea000383ffff */
.L_x_76:
[----:B--2---:R-:W-:-:S07]  /*9620*/  MOV R0, UR20 ;  /* 0x0000001400007c02 */ /* 0x004fce0008000f00 */
.L_x_171:
[----:B--2---:R2:W3:Y:S02]  /*9630*/  SYNCS.PHASECHK.TRANS64.TRYWAIT P0, [R0+URZ+0xa8], R2 ;  /* 0x0000a802000075a7 */ /* 0x0044e400080011ff */
[----:B---3--:R-:W-:Y:S05]  /*9640*/  @!P0 NANOSLEEP.SYNCS 0x989680 ;  /* 0x009896800000895d */ /* 0x008fea0003900000 */
[----:B------:R-:W3:Y:S02]  /*9650*/  @!P0 SYNCS.PHASECHK.TRANS64 P0, [R0+URZ+0xa8], R2 ;  /* 0x0000a802000085a7 */ /* 0x000ee400080010ff */
[----:B---3--:R-:W-:Y:S05]  /*9660*/  @!P0 BRA `(.L_x_171) ;  /* 0xfffffffc00f08947 */ /* 0x008fea000383ffff */
[----:B------:R-:W-:Y:S05]  /*9670*/  BRA `(.L_x_172) ;  /* 0xffffffbc00707947 */ /* 0x000fea000383ffff */
.L_x_77:
[----:B--2---:R-:W-:-:S07]  /*9680*/  MOV R0, UR20 ;  /* 0x0000001400007c02 */ /* 0x004fce0008000f00 */
.L_x_173:
[----:B--2---:R2:W3:Y:S02]  /*9690*/  SYNCS.PHASECHK.TRANS64.TRYWAIT P0, [R0+URZ+0xb0], R2 ;  /* 0x0000b002000075a7 */ /* 0x0044e400080011ff */
[----:B---3--:R-:W-:Y:S05]  /*96a0*/  @!P0 NANOSLEEP.SYNCS 0x989680 ;  /* 0x009896800000895d */ /* 0x008fea0003900000 */
[----:B------:R-:W3:Y:S02]  /*96b0*/  @!P0 SYNCS.PHASECHK.TRANS64 P0, [R0+URZ+0xb0], R2 ;  /* 0x0000b002000085a7 */ /* 0x000ee400080010ff */
[----:B---3--:R-:W-:Y:S05]  /*96c0*/  @!P0 BRA `(.L_x_173) ;  /* 0xfffffffc00f08947 */ /* 0x008fea000383ffff */
[----:B------:R-:W-:Y:S05]  /*96d0*/  BRA `(.L_x_174) ;  /* 0xffffffbc00607947 */ /* 0x000fea000383ffff */
.L_x_79:
[----:B------:R-:W-:Y:S07]  /*96e0*/  MOV R0, UR49 ;  /* 0x0000003100007c02 */ /* 0x000fee0008000f00 */
.L_x_175:
[----:B-1----:R1:W2:Y:S02]  /*96f0*/  SYNCS.PHASECHK.TRANS64.TRYWAIT P0, [R0+URZ+0xd0], R2 ;  /* 0x0000d002000075a7 */ /* 0x0022a400080011ff */
[----:B--2---:R-:W-:Y:S05]  /*9700*/  @!P0 NANOSLEEP.SYNCS 0x989680 ;  /* 0x009896800000895d */ /* 0x004fea0003900000 */
[----:B------:R-:W2:Y:S02]  /*9710*/  @!P0 SYNCS.PHASECHK.TRANS64 P0, [R0+URZ+0xd0], R2 ;  /* 0x0000d002000085a7 */ /* 0x000ea400080010ff */
[----:B--2---:R-:W-:Y:S05]  /*9720*/  @!P0 BRA `(.L_x_175) ;  /* 0xfffffffc00f08947 */ /* 0x004fea000383ffff */
[----:B------:R-:W-:Y:S05]  /*9730*/  BRA `(.L_x_176) ;  /* 0xffffffc000447947 */ /* 0x000fea000383ffff */
.L_x_90:
[----:B-1----:R-:W-:Y:S04]  /*9740*/  MOV R2, UR49 ;  /* 0x0000003100027c02 */ /* 0x002fe80008000f00 */
[----:B------:R1:W2:Y:S03]  /*9750*/  SYNCS.PHASECHK.TRANS64.TRYWAIT P1, [R2+URZ+0x80], R3 ;  /* 0x00008003020075a7 */ /* 0x0002a600080211ff */
[----:B--2---:R-:W-:Y:S05]  /*9760*/  @!P1 NANOSLEEP.SYNCS 0x989680 ;  /* 0x009896800000995d */ /* 0x004fea0003900000 */
[----:B------:R-:W2:Y:S02]  /*9770*/  @!P1 SYNCS.PHASECHK.TRANS64 P1, [R2+URZ+0x80], R3 ;  /* 0x00008003020095a7 */ /* 0x000ea400080210ff */
[----:B--2---:R-:W-:Y:S05]  /*9780*/  @!P1 BRA `(.L_x_90) ;  /* 0xfffffffc00ec9947 */ /* 0x004fea000383ffff */
[----:B------:R-:W-:Y:S05]  /*9790*/  BRA `(.L_x_89) ;  /* 0xffffffd000187947 */ /* 0x000fea000383ffff */
.L_x_92:
[----:B-1----:R1:W4:Y:S02]  /*97a0*/  SYNCS.PHASECHK.TRANS64.TRYWAIT P0, [R70+URZ+0xe0], R0 ;  /* 0x0000e000460075a7 */ /* 0x00232400080011ff */
[----:B----4-:R-:W-:Y:S05]  /*97b0*/  @!P0 NANOSLEEP.SYNCS 0x989680 ;  /* 0x009896800000895d */ /* 0x010fea0003900000 */
[----:B------:R-:W4:Y:S02]  /*97c0*/  @!P0 SYNCS.PHASECHK.TRANS64 P0, [R70+URZ+0xe0], R0 ;  /* 0x0000e000460085a7 */ /* 0x000f2400080010ff */
[----:B----4-:R-:W-:Y:S05]  /*97d0*/  @!P0 BRA `(.L_x_92) ;  /* 0xfffffffc00f08947 */ /* 0x010fea000383ffff */
[----:B------:R-:W-:Y:S05]  /*97e0*/  BRA `(.L_x_91) ;  /* 0xffffffd0003c7947 */ /* 0x000fea000383ffff */
.L_x_101:
[----:B---3--:R3:W4:Y:S02]  /*97f0*/  SYNCS.PHASECHK.TRANS64.TRYWAIT P0, [R4+URZ+0x80], R0 ;  /* 0x00008000040075a7 */ /* 0x00872400080011ff */
[----:B----4-:R-:W-:Y:S05]  /*9800*/  @!P0 NANOSLEEP.SYNCS 0x989680 ;  /* 0x009896800000895d */ /* 0x010fea0003900000 */
[----:B------:R-:W4:Y:S02]  /*9810*/  @!P0 SYNCS.PHASECHK.TRANS64 P0, [R4+URZ+0x80], R0 ;  /* 0x00008000040085a7 */ /* 0x000f2400080010ff */
[----:B----4-:R-:W-:Y:S05]  /*9820*/  @!P0 BRA `(.L_x_101) ;  /* 0xfffffffc00f08947 */ /* 0x010fea000383ffff */
[----:B------:R-:W-:Y:S05]  /*9830*/  BRA `(.L_x_100) ;  /* 0xffffffd800347947 */ /* 0x000fea000383ffff */
.L_x_109:
[----:B-1----:R1:W4:Y:S02]  /*9840*/  SYNCS.PHASECHK.TRANS64.TRYWAIT P0, [R2+URZ+0x80], R4 ;  /* 0x00008004020075a7 */ /* 0x00232400080011ff */
[----:B----4-:R-:W-:Y:S05]  /*9850*/  @!P0 NANOSLEEP.SYNCS 0x989680 ;  /* 0x009896800000895d */ /* 0x010fea0003900000 */
[----:B------:R-:W4:Y:S02]  /*9860*/  @!P0 SYNCS.PHASECHK.TRANS64 P0, [R2+URZ+0x80], R4 ;  /* 0x00008004020085a7 */ /* 0x000f2400080010ff */
[----:B----4-:R-:W-:Y:S05]  /*9870*/  @!P0 BRA `(.L_x_109) ;  /* 0xfffffffc00f08947 */ /* 0x010fea000383ffff */
[----:B------:R-:W-:Y:S05]  /*9880*/  BRA `(.L_x_108) ;  /* 0xffffffe0004c7947 */ /* 0x000fea000383ffff */
.L_x_117:
[----:B---3--:R3:W4:Y:S02]  /*9890*/  SYNCS.PHASECHK.TRANS64.TRYWAIT P0, [R3+URZ+0x80], R0 ;  /* 0x00008000030075a7 */ /* 0x00872400080011ff */
[----:B----4-:R-:W-:Y:S05]  /*98a0*/  @!P0 NANOSLEEP.SYNCS 0x989680 ;  /* 0x009896800000895d */ /* 0x010fea0003900000 */
[----:B------:R-:W4:Y:S02]  /*98b0*/  @!P0 SYNCS.PHASECHK.TRANS64 P0, [R3+URZ+0x80], R0 ;  /* 0x00008000030085a7 */ /* 0x000f2400080010ff */
[----:B----4-:R-:W-:Y:S05]  /*98c0*/  @!P0 BRA `(.L_x_117) ;  /* 0xfffffffc00f08947 */ /* 0x010fea000383ffff */
[----:B------:R-:W-:Y:S05]  /*98d0*/  BRA `(.L_x_116) ;  /* 0xffffffe800607947 */ /* 0x000fea000383ffff */
        .weak           $__internal_0_$__cuda_sm10x_tcgen05_guardrail_trap_col_being_dealloced_not_returned_by_alloc
        .type           $__internal_0_$__cuda_sm10x_tcgen05_guardrail_trap_col_being_dealloced_not_returned_by_alloc,@function
        .size           $__internal_0_$__cuda_sm10x_tcgen05_guardrail_trap_col_being_dealloced_not_returned_by_alloc,($__internal_1_$__cuda_sm10x_tcgen05_guardrail_trap_phase_invalid_during_alloc - $__internal_0_$__cuda_sm10x_tcgen05_guardrail_trap_col_being_dealloced_not_returned_by_alloc)
$__internal_0_$__cuda_sm10x_tcgen05_guardrail_trap_col_being_dealloced_not_returned_by_alloc:
[----:B------:R-:W-:Y:S05]  /*98e0*/  BPT.TRAP 0x1 ;  /* 0x000000040000795c */ /* 0x000fea0000300000 */
[----:B------:R-:W-:-:S04]  /*98f0*/  HFMA2 R3, -RZ, RZ, 0, 0 ;  /* 0x00000000ff037431 */ /* 0x000fc800000001ff */
[----:B------:R-:W-:Y:S05]  /*9900*/  RET.REL.NODEC R2 `(_ZN7cutlass13device_kernelINS_4conv6kernel13ConvUniversalINS1_16ConvProblemShapeILNS1_8OperatorE1ELi3EEENS1_10collective14CollectiveConvINS1_47MainloopSm100TmaUmmaWarpSpecializedImplicitGemmILS5_1ELi8ELi3ELi1ELi2EN4cute5tupleIJNSA_1CILi1EEESD_SD_EEEEENSB_IJNSC_ILi64EEENSC_ILi128EEENSB_IJSG_EEEEEENS_6half_tESK_NSA_8TiledMMAINSA_8MMA_AtomIJNSA_20SM100_MMA_F16BF16_SSISK_SK_fLi64ELi128ELNSA_4UMMA5MajorE0ELSP_1ELNSO_7ScaleInE0ELSQ_0EEEEEENSA_6LayoutISE_NSB_IJNSC_ILi0EEESU_SU_EEEEENSB_IJNSA_10UnderscoreESX_SX_EEEEENS7_6detail27Sm100ImplicitGemmTileTraitsINSA_20SM90_TMA_LOAD_IM2COLENSA_14ComposedLayoutINSA_7SwizzleILi3ELi4ELi3EEENSA_18smem_ptr_flag_bitsILi16EEENST_INSB_IJNSC_ILi8EEESG_EEENSB_IJSG_SD_EEEEEEEvEENS11_INSA_13SM90_TMA_LOADENS13_IS15_S17_NST_INSB_IJSG_S18_EEENSB_IJSD_SG_EEEEEEEvEEEENS_8epilogue10collective18CollectiveEpilogueINS1L_23Sm100TmaWarpSpecializedILi4ELi2ELi16ELb1ELb0EEEJSJ_NSB_IJNST_ISG_SD_EENST_INSC_ILi32EEESD_EEEEESK_NSB_IJNSB_IJllllEEESD_SU_EEESK_S1V_NS1L_6fusion15FusionCallbacksIS1P_NS1W_17LinearCombinationISK_fSK_fLNS_15FloatRoundStyleE2EEESJ_S1T_JEEENSA_5SM1004TMEM4LOAD26SM100_TMEM_LOAD_16dp256b4xES12_NS13_INS14_ILi2ELi4ELi3EEES17_NST_INSB_IJS18_S1R_EEENSB_IJS1R_SD_EEEEEEENSA_17SM75_U32x4_LDSM_NENSA_21SM90_TMA_STORE_IM2COLES2A_NSA_17SM90_U32x4_STSM_NENSA_39AutoVectorizingCopyWithAssumedAlignmentILi128EEEEEEvvEEEEvNT_6ParamsE) ;  /* 0xffffff6402bc7950 */ /* 0x000fea0003c3ffff */
        .weak           $__internal_1_$__cuda_sm10x_tcgen05_guardrail_trap_phase_invalid_during_alloc
        .type           $__internal_1_$__cuda_sm10x_tcgen05_guardrail_trap_phase_invalid_during_alloc,@function
        .size           $__internal_1_$__cuda_sm10x_tcgen05_guardrail_trap_phase_invalid_during_alloc,($__internal_2_$__cuda_sm10x_tcgen05_guardrail_trap_unallocated_columns_being_dealloced - $__internal_1_$__cuda_sm10x_tcgen05_guardrail_trap_phase_invalid_during_alloc)
$__internal_1_$__cuda_sm10x_tcgen05_guardrail_trap_phase_invalid_during_alloc:
[----:B------:R-:W-:Y:S05]  /*9910*/  BPT.TRAP 0x1 ;  /* 0x000000040000795c */ /* 0x000fea0000300000 */
[----:B------:R-:W-:-:S04]  /*9920*/  MOV R3, 0x0 ;  /* 0x0000000000037802 */ /* 0x000fc80000000f00 */
[----:B------:R-:W-:Y:S05]  /*9930*/  RET.REL.NODEC R2 `(_ZN7cutlass13device_kernelINS_4conv6kernel13ConvUniversalINS1_16ConvProblemShapeILNS1_8OperatorE1ELi3EEENS1_10collective14CollectiveConvINS1_47MainloopSm100TmaUmmaWarpSpecializedImplicitGemmILS5_1ELi8ELi3ELi1ELi2EN4cute5tupleIJNSA_1CILi1EEESD_SD_EEEEENSB_IJNSC_ILi64EEENSC_ILi128EEENSB_IJSG_EEEEEENS_6half_tESK_NSA_8TiledMMAINSA_8MMA_AtomIJNSA_20SM100_MMA_F16BF16_SSISK_SK_fLi64ELi128ELNSA_4UMMA5MajorE0ELSP_1ELNSO_7ScaleInE0ELSQ_0EEEEEENSA_6LayoutISE_NSB_IJNSC_ILi0EEESU_SU_EEEEENSB_IJNSA_10UnderscoreESX_SX_EEEEENS7_6detail27Sm100ImplicitGemmTileTraitsINSA_20SM90_TMA_LOAD_IM2COLENSA_14ComposedLayoutINSA_7SwizzleILi3ELi4ELi3EEENSA_18smem_ptr_flag_bitsILi16EEENST_INSB_IJNSC_ILi8EEESG_EEENSB_IJSG_SD_EEEEEEEvEENS11_INSA_13SM90_TMA_LOADENS13_IS15_S17_NST_INSB_IJSG_S18_EEENSB_IJSD_SG_EEEEEEEvEEEENS_8epilogue10collective18CollectiveEpilogueINS1L_23Sm100TmaWarpSpecializedILi4ELi2ELi16ELb1ELb0EEEJSJ_NSB_IJNST_ISG_SD_EENST_INSC_ILi32EEESD_EEEEESK_NSB_IJNSB_IJllllEEESD_SU_EEESK_S1V_NS1L_6fusion15FusionCallbacksIS1P_NS1W_17LinearCombinationISK_fSK_fLNS_15FloatRoundStyleE2EEESJ_S1T_JEEENSA_5SM1004TMEM4LOAD26SM100_TMEM_LOAD_16dp256b4xES12_NS13_INS14_ILi2ELi4ELi3EEES17_NST_INSB_IJS18_S1R_EEENSB_IJS1R_SD_EEEEEEENSA_17SM75_U32x4_LDSM_NENSA_21SM90_TMA_STORE_IM2COLES2A_NSA_17SM90_U32x4_STSM_NENSA_39AutoVectorizingCopyWithAssumedAlignmentILi128EEEEEEvvEEEEvNT_6ParamsE) ;  /* 0xffffff6402b07950 */ /* 0x000fea0003c3ffff */
        .weak           $__internal_2_$__cuda_sm10x_tcgen05_guardrail_trap_unallocated_columns_being_dealloced
        .type           $__internal_2_$__cuda_sm10x_tcgen05_guardrail_trap_unallocated_columns_being_dealloced,@function
        .size           $__internal_2_$__cuda_sm10x_tcgen05_guardrail_trap_unallocated_columns_being_dealloced,(.L_x_178 - $__internal_2_$__cuda_sm10x_tcgen05_guardrail_trap_unallocated_columns_being_dealloced)
$__internal_2_$__cuda_sm10x_tcgen05_guardrail_trap_unallocated_columns_being_dealloced:
[----:B------:R-:W-:Y:S05]  /*9940*/  BPT.TRAP 0x1 ;  /* 0x000000040000795c */ /* 0x000fea0000300000 */
[----:B------:R-:W-:-:S04]  /*9950*/  HFMA2 R3, -RZ, RZ, 0, 0 ;  /* 0x00000000ff037431 */ /* 0x000fc800000001ff */
[----:B------:R-:W-:Y:S05]  /*9960*/  RET.REL.NODEC R2 `(_ZN7cutlass13device_kernelINS_4conv6kernel13ConvUniversalINS1_16ConvProblemShapeILNS1_8OperatorE1ELi3EEENS1_10collective14CollectiveConvINS1_47MainloopSm100TmaUmmaWarpSpecializedImplicitGemmILS5_1ELi8ELi3ELi1ELi2EN4cute5tupleIJNSA_1CILi1EEESD_SD_EEEEENSB_IJNSC_ILi64EEENSC_ILi128EEENSB_IJSG_EEEEEENS_6half_tESK_NSA_8TiledMMAINSA_8MMA_AtomIJNSA_20SM100_MMA_F16BF16_SSISK_SK_fLi64ELi128ELNSA_4UMMA5MajorE0ELSP_1ELNSO_7ScaleInE0ELSQ_0EEEEEENSA_6LayoutISE_NSB_IJNSC_ILi0EEESU_SU_EEEEENSB_IJNSA_10UnderscoreESX_SX_EEEEENS7_6detail27Sm100ImplicitGemmTileTraitsINSA_20SM90_TMA_LOAD_IM2COLENSA_14ComposedLayoutINSA_7SwizzleILi3ELi4ELi3EEENSA_18smem_ptr_flag_bitsILi16EEENST_INSB_IJNSC_ILi8EEESG_EEENSB_IJSG_SD_EEEEEEEvEENS11_INSA_13SM90_TMA_LOADENS13_IS15_S17_NST_INSB_IJSG_S18_EEENSB_IJSD_SG_EEEEEEEvEEEENS_8epilogue10collective18CollectiveEpilogueINS1L_23Sm100TmaWarpSpecializedILi4ELi2ELi16ELb1ELb0EEEJSJ_NSB_IJNST_ISG_SD_EENST_INSC_ILi32EEESD_EEEEESK_NSB_IJNSB_IJllllEEESD_SU_EEESK_S1V_NS1L_6fusion15FusionCallbacksIS1P_NS1W_17LinearCombinationISK_fSK_fLNS_15FloatRoundStyleE2EEESJ_S1T_JEEENSA_5SM1004TMEM4LOAD26SM100_TMEM_LOAD_16dp256b4xES12_NS13_INS14_ILi2ELi4ELi3EEES17_NST_INSB_IJS18_S1R_EEENSB_IJS1R_SD_EEEEEEENSA_17SM75_U32x4_LDSM_NENSA_21SM90_TMA_STORE_IM2COLES2A_NSA_17SM90_U32x4_STSM_NENSA_39AutoVectorizingCopyWithAssumedAlignmentILi128EEEEEEvvEEEEvNT_6ParamsE) ;  /* 0xffffff6402a47950 */ /* 0x000fea0003c3ffff */
.L_x_177:
[----:B------:R-:W-:-:S00]  /*9970*/  BRA `(.L_x_177) ;  /* 0xfffffffc00fc7947 */ /* 0x000fc0000383ffff */
[----:B------:R-:W-:-:S00]  /*9980*/  NOP ;  /* 0x0000000000007918 */ /* 0x000fc00000000000 */
[----:B------:R-:W-:-:S00]  /*9990*/  NOP ;  /* 0x0000000000007918 */ /* 0x000fc00000000000 */
[----:B------:R-:W-:-:S00]  /*99a0*/  NOP ;  /* 0x0000000000007918 */ /* 0x000fc00000000000 */
[----:B------:R-:W-:-:S00]  /*99b0*/  NOP ;  /* 0x0000000000007918 */ /* 0x000fc00000000000 */
[----:B------:R-:W-:-:S00]  /*99c0*/  NOP ;  /* 0x0000000000007918 */ /* 0x000fc00000000000 */
[----:B------:R-:W-:-:S00]  /*99d0*/  NOP ;  /* 0x0000000000007918 */ /* 0x000fc00000000000 */
[----:B------:R-:W-:-:S00]  /*99e0*/  NOP ;  /* 0x0000000000007918 */ /* 0x000fc00000000000 */
[----:B------:R-:W-:-:S00]  /*99f0*/  NOP ;  /* 0x0000000000007918 */ /* 0x000fc00000000000 */
.L_x_178:


//--------------------- .nv.global.init           --------------------------
	.section	.nv.global.init,"aw",@progbits
.nv.global.init:
	.type		$str$29,@object
	.size		$str$29,($str$30 - $str$29)
$str$29:
        /*0000*/ 	.byte	0x28, 0x61, 0x64, 0x64, 0x72, 0x65, 0x73, 0x73, 0x20, 0x26, 0x20, 0x6d, 0x61, 0x73, 0x6b, 0x29
        /*0010*/ 	.byte	0x20, 0x3d, 0x3d, 0x20, 0x30, 0x00
	.type		$str$30,@object
	.size		$str$30,($str$28 - $str$30)
$str$30:
        /*0016*/ 	.byte	0x2f, 0x74, 0x6d, 0x70, 0x2f, 0x63, 0x75, 0x74, 0x6c, 0x61, 0x73, 0x73, 0x5f, 0x73, 0x77, 0x65
        /*0026*/ 	.byte	0x65, 0x70, 0x5f, 0x73, 0x72, 0x63, 0x2f, 0x69, 0x6e, 0x63, 0x6c, 0x75, 0x64, 0x65, 0x2f, 0x63
        /*0036*/ 	.byte	0x75, 0x74, 0x65, 0x2f, 0x70, 0x6f, 0x69, 0x6e, 0x74, 0x65, 0x72, 0x5f, 0x66, 0x6c, 0x61, 0x67
        /*0046*/ 	.byte	0x67, 0x65, 0x64, 0x2e, 0x68, 0x70, 0x70, 0x00
	.type		$str$28,@object
	.size		$str$28,($str$27 - $str$28)
$str$28:
        /*004e*/ 	.byte	0x2f, 0x74, 0x6d, 0x70, 0x2f, 0x63, 0x75, 0x74, 0x6c, 0x61, 0x73, 0x73, 0x5f, 0x73, 0x77, 0x65
        /*005e*/ 	.byte	0x65, 0x70, 0x5f, 0x73, 0x72, 0x63, 0x2f, 0x69, 0x6e, 0x63, 0x6c, 0x75, 0x64, 0x65, 0x2f, 0x63
        /*006e*/ 	.byte	0x75, 0x74, 0x65, 0x2f, 0x61, 0x74, 0x6f, 0x6d, 0x2f, 0x63, 0x6f, 0x70, 0x79, 0x5f, 0x74, 0x72
        /*007e*/ 	.byte	0x61, 0x69, 0x74, 0x73, 0x5f, 0x73, 0x6d, 0x31, 0x30, 0x30, 0x2e, 0x68, 0x70, 0x70, 0x00
	.type		$str$27,@object
	.size		$str$27,(__unnamed_1 - $str$27)
$str$27:
        /*008d*/ 	.byte	0x28, 0x28, 0x75, 0x69, 0x6e, 0x74, 0x33, 0x32, 0x5f, 0x74, 0x28, 0x74, 0x68, 0x72, 0x65, 0x61
        /*009d*/ 	.byte	0x64, 0x49, 0x64, 0x78, 0x2e, 0x78, 0x29, 0x20, 0x2f, 0x20, 0x33, 0x32, 0x29, 0x20, 0x25, 0x20
        /*00ad*/ 	.byte	0x34, 0x29, 0x20, 0x3d, 0x3d, 0x20, 0x28, 0x28, 0x28, 0x74, 0x6d, 0x65, 0x6d, 0x5f, 0x61, 0x64
        /*00bd*/ 	.byte	0x64, 0x72, 0x20, 0x3e, 0x3e, 0x20, 0x31, 0x36, 0x29, 0x20, 0x2f, 0x20, 0x33, 0x32, 0x29, 0x20
        /*00cd*/ 	.byte	0x25, 0x20, 0x34, 0x29, 0x00
	.type		__unnamed_1,@object
	.size		__unnamed_1,(__unnamed_2 - __unnamed_1)
__unnamed_1:
        /*00d2*/ 	.byte	0x61, 0x75, 0x74, 0x6f, 0x20, 0x63, 0x75, 0x74, 0x65, 0x3a, 0x3a, 0x61, 0x73, 0x5f, 0x70, 0x6f
        /* <DEDUP_REMOVED lines=24> */
        /*0262*/ 	.byte	0x3e, 0x3e, 0x3e, 0x5d, 0x00
	.type		__unnamed_2,@object
	.size		__unnamed_2,(.L_2 - __unnamed_2)
__unnamed_2:
        /* <DEDUP_REMOVED lines=46> */
.L_2:


//--------------------- .nv.shared._ZN7cutlass13device_kernelINS_4conv6kernel13ConvUniversalINS1_16ConvProblemShapeILNS1_8OperatorE1ELi3EEENS1_10collective14CollectiveConvINS1_47MainloopSm100TmaUmmaWarpSpecializedImplicitGemmILS5_1ELi8ELi3ELi1ELi2EN4cute5tupleIJNSA_1CILi1EEESD_SD_EEEEENSB_IJNSC_ILi64EEENSC_ILi128EEENSB_IJSG_EEEEEENS_6half_tESK_NSA_8TiledMMAINSA_8MMA_AtomIJNSA_20SM100_MMA_F16BF16_SSISK_SK_fLi64ELi128ELNSA_4UMMA5MajorE0ELSP_1ELNSO_7ScaleInE0ELSQ_0EEEEEENSA_6LayoutISE_NSB_IJNSC_ILi0EEESU_SU_EEEEENSB_IJNSA_10UnderscoreESX_SX_EEEEENS7_6detail27Sm100ImplicitGemmTileTraitsINSA_20SM90_TMA_LOAD_IM2COLENSA_14ComposedLayoutINSA_7SwizzleILi3ELi4ELi3EEENSA_18smem_ptr_flag_bitsILi16EEENST_INSB_IJNSC_ILi8EEESG_EEENSB_IJSG_SD_EEEEEEEvEENS11_INSA_13SM90_TMA_LOADENS13_IS15_S17_NST_INSB_IJSG_S18_EEENSB_IJSD_SG_EEEEEEEvEEEENS_8epilogue10collective18CollectiveEpilogueINS1L_23Sm100TmaWarpSpecializedILi4ELi2ELi16ELb1ELb0EEEJSJ_NSB_IJNST_ISG_SD_EENST_INSC_ILi32EEESD_EEEEESK_NSB_IJNSB_IJllllEEESD_SU_EEESK_S1V_NS1L_6fusion15FusionCallbacksIS1P_NS1W_17LinearCombinationISK_fSK_fLNS_15FloatRoundStyleE2EEESJ_S1T_JEEENSA_5SM1004TMEM4LOAD26SM100_TMEM_LOAD_16dp256b4xES12_NS13_INS14_ILi2ELi4ELi3EEES17_NST_INSB_IJS18_S1R_EEENSB_IJS1R_SD_EEEEEEENSA_17SM75_U32x4_LDSM_NENSA_21SM90_TMA_STORE_IM2COLES2A_NSA_17SM90_U32x4_STSM_NENSA_39AutoVectorizingCopyWithAssumedAlignmentILi128EEEEEEvvEEEEvNT_6ParamsE --------------------------
	.section	.nv.shared._ZN7cutlass13device_kernelINS_4conv6kernel13ConvUniversalINS1_16ConvProblemShapeILNS1_8OperatorE1ELi3EEENS1_10collective14CollectiveConvINS1_47MainloopSm100TmaUmmaWarpSpecializedImplicitGemmILS5_1ELi8ELi3ELi1ELi2EN4cute5tupleIJNSA_1CILi1EEESD_SD_EEEEENSB_IJNSC_ILi64EEENSC_ILi128EEENSB_IJSG_EEEEEENS_6half_tESK_NSA_8TiledMMAINSA_8MMA_AtomIJNSA_20SM100_MMA_F16BF16_SSISK_SK_fLi64ELi128ELNSA_4UMMA5MajorE0ELSP_1ELNSO_7ScaleInE0ELSQ_0EEEEEENSA_6LayoutISE_NSB_IJNSC_ILi0EEESU_SU_EEEEENSB_IJNSA_10UnderscoreESX_SX_EEEEENS7_6detail27Sm100ImplicitGemmTileTraitsINSA_20SM90_TMA_LOAD_IM2COLENSA_14ComposedLayoutINSA_7SwizzleILi3ELi4ELi3EEENSA_18smem_ptr_flag_bitsILi16EEENST_INSB_IJNSC_ILi8EEESG_EEENSB_IJSG_SD_EEEEEEEvEENS11_INSA_13SM90_TMA_LOADENS13_IS15_S17_NST_INSB_IJSG_S18_EEENSB_IJSD_SG_EEEEEEEvEEEENS_8epilogue10collective18CollectiveEpilogueINS1L_23Sm100TmaWarpSpecializedILi4ELi2ELi16ELb1ELb0EEEJSJ_NSB_IJNST_ISG_SD_EENST_INSC_ILi32EEESD_EEEEESK_NSB_IJNSB_IJllllEEESD_SU_EEESK_S1V_NS1L_6fusion15FusionCallbacksIS1P_NS1W_17LinearCombinationISK_fSK_fLNS_15FloatRoundStyleE2EEESJ_S1T_JEEENSA_5SM1004TMEM4LOAD26SM100_TMEM_LOAD_16dp256b4xES12_NS13_INS14_ILi2ELi4ELi3EEES17_NST_INSB_IJS18_S1R_EEENSB_IJS1R_SD_EEEEEEENSA_17SM75_U32x4_LDSM_NENSA_21SM90_TMA_STORE_IM2COLES2A_NSA_17SM90_U32x4_STSM_NENSA_39AutoVectorizingCopyWithAssumedAlignmentILi128EEEEEEvvEEEEvNT_6ParamsE,"aw",@nobits
	.sectionflags	@""
	.align	16
	.zero		1024


//--------------------- .nv.shared.reserved.0     --------------------------
	.section	.nv.shared.reserved.0,"aw",@nobits
	.weak		__nv_reservedSMEM_offset_0_alias
	.size		__nv_reservedSMEM_offset_0_alias, 0, 64
	.other		__nv_reservedSMEM_offset_0_alias,@"STO_CUDA_RESERVED_SHARED STV_DEFAULT"
__nv_reservedSMEM_offset_0_alias:
	.zero		0
.nv.shared.reserved.0:
	.zero		64
	.weak		__nv_reservedSMEM_tcgen05_partition
	.type		__nv_reservedSMEM_tcgen05_partition,@object
	.size		__nv_reservedSMEM_tcgen05_partition,(.L_0 - __nv_reservedSMEM_tcgen05_partition)
__nv_reservedSMEM_tcgen05_partition:
	.zero		32
.L_0:


//--------------------- .nv.global                --------------------------
	.section	.nv.global,"aw",@nobits
.nv.global:
	.type		_ZN39_INTERNAL_a455793e_4_k_cu_eead2d28_30734cute1_E,@object
	.size		_ZN39_INTERNAL_a455793e_4_k_cu_eead2d28_30734cute1_E,(_ZN39_INTERNAL_a455793e_4_k_cu_eead2d28_30734cuda3std3__45__cpo6cbeginE - _ZN39_INTERNAL_a455793e_4_k_cu_eead2d28_30734cute1_E)
_ZN39_INTERNAL_a455793e_4_k_cu_eead2d28_30734cute1_E:
	.zero		1
	.type		_ZN39_INTERNAL_a455793e_4_k_cu_eead2d28_30734cuda3std3__45__cpo6cbeginE,@object
	.size		_ZN39_INTERNAL_a455793e_4_k_cu_eead2d28_30734cuda3std3__45__cpo6cbeginE,(_ZN39_INTERNAL_a455793e_4_k_cu_eead2d28_30734cuda3std3__48in_placeE - _ZN39_INTERNAL_a455793e_4_k_cu_eead2d28_30734cuda3std3__45__cpo6cbeginE)
_ZN39_INTERNAL_a455793e_4_k_cu_eead2d28_30734cuda3std3__45__cpo6cbeginE:
	.zero		1
	.type		_ZN39_INTERNAL_a455793e_4_k_cu_eead2d28_30734cuda3std3__48in_placeE,@object
	.size		_ZN39_INTERNAL_a455793e_4_k_cu_eead2d28_30734cuda3std3__48in_placeE,(_ZN39_INTERNAL_a455793e_4_k_cu_eead2d28_30734cuda3std6ranges3__45__cpo9iter_moveE - _ZN39_INTERNAL_a455793e_4_k_cu_eead2d28_30734cuda3std3__48in_placeE)
_ZN39_INTERNAL_a455793e_4_k_cu_eead2d28_30734cuda3std3__48in_placeE:
	.zero		1
	.type		_ZN39_INTERNAL_a455793e_4_k_cu_eead2d28_30734cuda3std6ranges3__45__cpo9iter_moveE,@object
	.size		_ZN39_INTERNAL_a455793e_4_k_cu_eead2d28_30734cuda3std6ranges3__45__cpo9iter_moveE,(_ZN39_INTERNAL_a455793e_4_k_cu_eead2d28_30734cuda3std3__45__cpo5beginE - _ZN39_INTERNAL_a455793e_4_k_cu_eead2d28_30734cuda3std6ranges3__45__cpo9iter_moveE)
_ZN39_INTERNAL_a455793e_4_k_cu_eead2d28_30734cuda3std6ranges3__45__cpo9iter_moveE:
	.zero		1
	.type		_ZN39_INTERNAL_a455793e_4_k_cu_eead2d28_30734cuda3std3__45__cpo5beginE,@object
	.size		_ZN39_INTERNAL_a455793e_4_k_cu_eead2d28_30734cuda3std3__45__cpo5beginE,(_ZN39_INTERNAL_a455793e_4_k_cu_eead2d28_30734cuda3std3__441_GLOBAL__N__a455793e_4_k_cu_eead2d28_30736ignoreE - _ZN39_INTERNAL_a455793e_4_k_cu_eead2d28_30734cuda3std3__45__cpo5beginE)
_ZN39_INTERNAL_a455793e_4_k_cu_eead2d28_30734cuda3std3__45__cpo5beginE:
	.zero		1
	.type		_ZN39_INTERNAL_a455793e_4_k_cu_eead2d28_30734cuda3std3__441_GLOBAL__N__a455793e_4_k_cu_eead2d28_30736ignoreE,@object
	.size		_ZN39_INTERNAL_a455793e_4_k_cu_eead2d28_30734cuda3std3__441_GLOBAL__N__a455793e_4_k_cu_eead2d28_30736ignoreE,(_ZN39_INTERNAL_a455793e_4_k_cu_eead2d28_30734cute7productE - _ZN39_INTERNAL_a455793e_4_k_cu_eead2d28_30734cuda3std3__441_GLOBAL__N__a455793e_4_k_cu_eead2d28_30736ignoreE)
_ZN39_INTERNAL_a455793e_4_k_cu_eead2d28_30734cuda3std3__441_GLOBAL__N__a455793e_4_k_cu_eead2d28_30736ignoreE:
	.zero		1
	.type		_ZN39_INTERNAL_a455793e_4_k_cu_eead2d28_30734cute7productE,@object
	.size		_ZN39_INTERNAL_a455793e_4_k_cu_eead2d28_30734cute7productE,(_ZN39_INTERNAL_a455793e_4_k_cu_eead2d28_30734cuda3std3__45__cpo3endE - _ZN39_INTERNAL_a455793e_4_k_cu_eead2d28_30734cute7productE)
_ZN39_INTERNAL_a455793e_4_k_cu_eead2d28_30734cute7productE:
	.zero		1
	.type		_ZN39_INTERNAL_a455793e_4_k_cu_eead2d28_30734cuda3std3__45__cpo3endE,@object
	.size		_ZN39_INTERNAL_a455793e_4_k_cu_eead2d28_30734cuda3std3__45__cpo3endE,(_ZN39_INTERNAL_a455793e_4_k_cu_eead2d28_30734cuda3std3__419piecewise_constructE - _ZN39_INTERNAL_a455793e_4_k_cu_eead2d28_30734cuda3std3__45__cpo3endE)
_ZN39_INTERNAL_a455793e_4_k_cu_eead2d28_30734cuda3std3__45__cpo3endE:
	.zero		1
	.type		_ZN39_INTERNAL_a455793e_4_k_cu_eead2d28_30734cuda3std3__419piecewise_constructE,@object
	.size		_ZN39_INTERNAL_a455793e_4_k_cu_eead2d28_30734cuda3std3__419piecewise_constructE,(_ZN39_INTERNAL_a455793e_4_k_cu_eead2d28_30734cuda3std3__45__cpo4cendE - _ZN39_INTERNAL_a455793e_4_k_cu_eead2d28_30734cuda3std3__419piecewise_constructE)
_ZN39_INTERNAL_a455793e_4_k_cu_eead2d28_30734cuda3std3__419piecewise_constructE:
	.zero		1
	.type		_ZN39_INTERNAL_a455793e_4_k_cu_eead2d28_30734cuda3std3__45__cpo4cendE,@object
	.size		_ZN39_INTERNAL_a455793e_4_k_cu_eead2d28_30734cuda3std3__45__cpo4cendE,(_ZN39_INTERNAL_a455793e_4_k_cu_eead2d28_30734cuda3std6ranges3__45__cpo4swapE - _ZN39_INTERNAL_a455793e_4_k_cu_eead2d28_30734cuda3std3__45__cpo4cendE)
_ZN39_INTERNAL_a455793e_4_k_cu_eead2d28_30734cuda3std3__45__cpo4cendE:
	.zero		1
	.type		_ZN39_INTERNAL_a455793e_4_k_cu_eead2d28_30734cuda3std6ranges3__45__cpo4swapE,@object
	.size		_ZN39_INTERNAL_a455793e_4_k_cu_eead2d28_30734cuda3std6ranges3__45__cpo4swapE,(.L_10 - _ZN39_INTERNAL_a455793e_4_k_cu_eead2d28_30734cuda3std6ranges3__45__cpo4swapE)
_ZN39_INTERNAL_a455793e_4_k_cu_eead2d28_30734cuda3std6ranges3__45__cpo4swapE:
	.zero		1
.L_10:


//--------------------- .nv.constant0._ZN7cutlass13device_kernelINS_4conv6kernel13ConvUniversalINS1_16ConvProblemShapeILNS1_8OperatorE1ELi3EEENS1_10collective14CollectiveConvINS1_47MainloopSm100TmaUmmaWarpSpecializedImplicitGemmILS5_1ELi8ELi3ELi1ELi2EN4cute5tupleIJNSA_1CILi1EEESD_SD_EEEEENSB_IJNSC_ILi64EEENSC_ILi128EEENSB_IJSG_EEEEEENS_6half_tESK_NSA_8TiledMMAINSA_8MMA_AtomIJNSA_20SM100_MMA_F16BF16_SSISK_SK_fLi64ELi128ELNSA_4UMMA5MajorE0ELSP_1ELNSO_7ScaleInE0ELSQ_0EEEEEENSA_6LayoutISE_NSB_IJNSC_ILi0EEESU_SU_EEEEENSB_IJNSA_10UnderscoreESX_SX_EEEEENS7_6detail27Sm100ImplicitGemmTileTraitsINSA_20SM90_TMA_LOAD_IM2COLENSA_14ComposedLayoutINSA_7SwizzleILi3ELi4ELi3EEENSA_18smem_ptr_flag_bitsILi16EEENST_INSB_IJNSC_ILi8EEESG_EEENSB_IJSG_SD_EEEEEEEvEENS11_INSA_13SM90_TMA_LOADENS13_IS15_S17_NST_INSB_IJSG_S18_EEENSB_IJSD_SG_EEEEEEEvEEEENS_8epilogue10collective18CollectiveEpilogueINS1L_23Sm100TmaWarpSpecializedILi4ELi2ELi16ELb1ELb0EEEJSJ_NSB_IJNST_ISG_SD_EENST_INSC_ILi32EEESD_EEEEESK_NSB_IJNSB_IJllllEEESD_SU_EEESK_S1V_NS1L_6fusion15FusionCallbacksIS1P_NS1W_17LinearCombinationISK_fSK_fLNS_15FloatRoundStyleE2EEESJ_S1T_JEEENSA_5SM1004TMEM4LOAD26SM100_TMEM_LOAD_16dp256b4xES12_NS13_INS14_ILi2ELi4ELi3EEES17_NST_INSB_IJS18_S1R_EEENSB_IJS1R_SD_EEEEEEENSA_17SM75_U32x4_LDSM_NENSA_21SM90_TMA_STORE_IM2COLES2A_NSA_17SM90_U32x4_STSM_NENSA_39AutoVectorizingCopyWithAssumedAlignmentILi128EEEEEEvvEEEEvNT_6ParamsE --------------------------
	.section	.nv.constant0._ZN7cutlass13device_kernelINS_4conv6kernel13ConvUniversalINS1_16ConvProblemShapeILNS1_8OperatorE1ELi3EEENS1_10collective14CollectiveConvINS1_47MainloopSm100TmaUmmaWarpSpecializedImplicitGemmILS5_1ELi8ELi3ELi1ELi2EN4cute5tupleIJNSA_1CILi1EEESD_SD_EEEEENSB_IJNSC_ILi64EEENSC_ILi128EEENSB_IJSG_EEEEEENS_6half_tESK_NSA_8TiledMMAINSA_8MMA_AtomIJNSA_20SM100_MMA_F16BF16_SSISK_SK_fLi64ELi128ELNSA_4UMMA5MajorE0ELSP_1ELNSO_7ScaleInE0ELSQ_0EEEEEENSA_6LayoutISE_NSB_IJNSC_ILi0EEESU_SU_EEEEENSB_IJNSA_10UnderscoreESX_SX_EEEEENS7_6detail27Sm100ImplicitGemmTileTraitsINSA_20SM90_TMA_LOAD_IM2COLENSA_14ComposedLayoutINSA_7SwizzleILi3ELi4ELi3EEENSA_18smem_ptr_flag_bitsILi16EEENST_INSB_IJNSC_ILi8EEESG_EEENSB_IJSG_SD_EEEEEEEvEENS11_INSA_13SM90_TMA_LOADENS13_IS15_S17_NST_INSB_IJSG_S18_EEENSB_IJSD_SG_EEEEEEEvEEEENS_8epilogue10collective18CollectiveEpilogueINS1L_23Sm100TmaWarpSpecializedILi4ELi2ELi16ELb1ELb0EEEJSJ_NSB_IJNST_ISG_SD_EENST_INSC_ILi32EEESD_EEEEESK_NSB_IJNSB_IJllllEEESD_SU_EEESK_S1V_NS1L_6fusion15FusionCallbacksIS1P_NS1W_17LinearCombinationISK_fSK_fLNS_15FloatRoundStyleE2EEESJ_S1T_JEEENSA_5SM1004TMEM4LOAD26SM100_TMEM_LOAD_16dp256b4xES12_NS13_INS14_ILi2ELi4ELi3EEES17_NST_INSB_IJS18_S1R_EEENSB_IJS1R_SD_EEEEEEENSA_17SM75_U32x4_LDSM_NENSA_21SM90_TMA_STORE_IM2COLES2A_NSA_17SM90_U32x4_STSM_NENSA_39AutoVectorizingCopyWithAssumedAlignmentILi128EEEEEEvvEEEEvNT_6ParamsE,"a",@progbits
	.sectionflags	@""
	.align	4
.nv.constant0._ZN7cutlass13device_kernelINS_4conv6kernel13ConvUniversalINS1_16ConvProblemShapeILNS1_8OperatorE1ELi3EEENS1_10collective14CollectiveConvINS1_47MainloopSm100TmaUmmaWarpSpecializedImplicitGemmILS5_1ELi8ELi3ELi1ELi2EN4cute5tupleIJNSA_1CILi1EEESD_SD_EEEEENSB_IJNSC_ILi64EEENSC_ILi128EEENSB_IJSG_EEEEEENS_6half_tESK_NSA_8TiledMMAINSA_8MMA_AtomIJNSA_20SM100_MMA_F16BF16_SSISK_SK_fLi64ELi128ELNSA_4UMMA5MajorE0ELSP_1ELNSO_7ScaleInE0ELSQ_0EEEEEENSA_6LayoutISE_NSB_IJNSC_ILi0EEESU_SU_EEEEENSB_IJNSA_10UnderscoreESX_SX_EEEEENS7_6detail27Sm100ImplicitGemmTileTraitsINSA_20SM90_TMA_LOAD_IM2COLENSA_14ComposedLayoutINSA_7SwizzleILi3ELi4ELi3EEENSA_18smem_ptr_flag_bitsILi16EEENST_INSB_IJNSC_ILi8EEESG_EEENSB_IJSG_SD_EEEEEEEvEENS11_INSA_13SM90_TMA_LOADENS13_IS15_S17_NST_INSB_IJSG_S18_EEENSB_IJSD_SG_EEEEEEEvEEEENS_8epilogue10collective18CollectiveEpilogueINS1L_23Sm100TmaWarpSpecializedILi4ELi2ELi16ELb1ELb0EEEJSJ_NSB_IJNST_ISG_SD_EENST_INSC_ILi32EEESD_EEEEESK_NSB_IJNSB_IJllllEEESD_SU_EEESK_S1V_NS1L_6fusion15FusionCallbacksIS1P_NS1W_17LinearCombinationISK_fSK_fLNS_15FloatRoundStyleE2EEESJ_S1T_JEEENSA_5SM1004TMEM4LOAD26SM100_TMEM_LOAD_16dp256b4xES12_NS13_INS14_ILi2ELi4ELi3EEES17_NST_INSB_IJS18_S1R_EEENSB_IJS1R_SD_EEEEEEENSA_17SM75_U32x4_LDSM_NENSA_21SM90_TMA_STORE_IM2COLES2A_NSA_17SM90_U32x4_STSM_NENSA_39AutoVectorizingCopyWithAssumedAlignmentILi128EEEEEEvvEEEEvNT_6ParamsE:
	.zero		3200


//--------------------- SYMBOLS --------------------------

	.type		.nv.reservedSmem.offset0,@object
	.size		.nv.reservedSmem.offset0,0x4
	.type		.nv.reservedSmem.cap,@object
	.size		.nv.reservedSmem.cap,0x4
	.type		__assertfail,@function
